	.target	sm_90a

	.elftype	@"ET_EXEC"


//--------------------- .note.nv.tkinfo           --------------------------
	.section	.note.nv.tkinfo,"",@"SHT_NOTE"
	.sectionflags	@"SHF_NOTE_NV_TKINFO"
	.tkinfo
        /*0018*/ 	.word	0x00000002
        /*0030*/ 	.string	""
        /*0030*/ 	.string	"ptxas"
        /*0030*/ 	.string	"Cuda compilation tools, release 13.0, V13.0.88"
        /*0030*/ 	.string	"Build cuda_13.0.r13.0/compiler.36424714_0"
        /*0030*/ 	.string	"-arch sm_90a -m 64 "



//--------------------- .note.nv.cuinfo           --------------------------
	.section	.note.nv.cuinfo,"",@"SHT_NOTE"
	.sectionflags	@"SHF_NOTE_NV_CUINFO"
        /*0018*/ 	.short	0x0002
        /*001a*/ 	.short	0x005a
        /*001c*/ 	.short	0x0082
	.zero		2


//--------------------- .nv.info                  --------------------------
	.section	.nv.info,"",@"SHT_CUDA_INFO"
	.align	4


	//----- nvinfo : EIATTR_REGCOUNT
	.align		4
        /*0000*/ 	.byte	0x04, 0x2f
        /*0002*/ 	.short	(.L_12 - .L_11)
	.align		4
.L_11:
        /*0004*/ 	.word	index@(_ZN7cutlass13device_kernelINS_4gemm6kernel13GemmUniversalIN4cute5tupleIJiiiiEEENS1_10collective13CollectiveMmaINS1_37MainloopSm90TmaGmmaWarpSpecializedFP8ILi6ENS5_IJNS4_1CILi1EEESB_SB_EEENS1_35KernelTmaWarpSpecializedCooperativeEEENS5_IJNSA_ILi256EEENSA_ILi32EEENSA_ILi128EEEEEENS_12float_e4m3_tENS5_IJlSB_lEEESJ_SK_NS4_8TiledMMAINS4_8MMA_AtomIJNS4_4SM904GMMA30MMA_64x32x32_F32E4M3E4M3_SS_TNILNSO_7ScaleInE1ELSQ_1EEEEEENS4_6LayoutINS5_IJNSA_ILi2EEESB_SB_EEENS5_IJSB_NSA_ILi0EEESW_EEEEENS5_IJNS4_10UnderscoreESZ_SZ_EEEEENS4_13SM90_TMA_LOADENS4_14ComposedLayoutINS4_7SwizzleILi3ELi4ELi3EEENS4_18smem_ptr_flag_bitsILi8EEENST_INS5_IJNSA_ILi8EEESH_EEENS5_IJSH_SB_EEEEEEEvNS4_8identityES12_S1C_vS1D_EENS_8epilogue10collective6detail29Sm90TmaWarpSpecializedAdapterINS1G_15DefaultEpilogueISJ_SK_SK_NS1F_6thread17LinearCombinationISJ_Li1EffLNS1K_9ScaleType4KindE0ELNS_15FloatRoundStyleE2ESJ_EENS1_15EpilogueDefaultEEEEEvvEEEEvNT_6ParamsE)
        /*0008*/ 	.word	0x000000a8


	//----- nvinfo : EIATTR_FRAME_SIZE
	.align		4
.L_12:
        /*000c*/ 	.byte	0x04, 0x11
        /*000e*/ 	.short	(.L_14 - .L_13)
	.align		4
.L_13:
        /*0010*/ 	.word	index@(_ZN7cutlass13device_kernelINS_4gemm6kernel13GemmUniversalIN4cute5tupleIJiiiiEEENS1_10collective13CollectiveMmaINS1_37MainloopSm90TmaGmmaWarpSpecializedFP8ILi6ENS5_IJNS4_1CILi1EEESB_SB_EEENS1_35KernelTmaWarpSpecializedCooperativeEEENS5_IJNSA_ILi256EEENSA_ILi32EEENSA_ILi128EEEEEENS_12float_e4m3_tENS5_IJlSB_lEEESJ_SK_NS4_8TiledMMAINS4_8MMA_AtomIJNS4_4SM904GMMA30MMA_64x32x32_F32E4M3E4M3_SS_TNILNSO_7ScaleInE1ELSQ_1EEEEEENS4_6LayoutINS5_IJNSA_ILi2EEESB_SB_EEENS5_IJSB_NSA_ILi0EEESW_EEEEENS5_IJNS4_10UnderscoreESZ_SZ_EEEEENS4_13SM90_TMA_LOADENS4_14ComposedLayoutINS4_7SwizzleILi3ELi4ELi3EEENS4_18smem_ptr_flag_bitsILi8EEENST_INS5_IJNSA_ILi8EEESH_EEENS5_IJSH_SB_EEEEEEEvNS4_8identityES12_S1C_vS1D_EENS_8epilogue10collective6detail29Sm90TmaWarpSpecializedAdapterINS1G_15DefaultEpilogueISJ_SK_SK_NS1F_6thread17LinearCombinationISJ_Li1EffLNS1K_9ScaleType4KindE0ELNS_15FloatRoundStyleE2ESJ_EENS1_15EpilogueDefaultEEEEEvvEEEEvNT_6ParamsE)
        /*0014*/ 	.word	0x00000000


	//----- nvinfo : EIATTR_MIN_STACK_SIZE
	.align		4
.L_14:
        /*0018*/ 	.byte	0x04, 0x12
        /*001a*/ 	.short	(.L_16 - .L_15)
	.align		4
.L_15:
        /*001c*/ 	.word	index@(_ZN7cutlass13device_kernelINS_4gemm6kernel13GemmUniversalIN4cute5tupleIJiiiiEEENS1_10collective13CollectiveMmaINS1_37MainloopSm90TmaGmmaWarpSpecializedFP8ILi6ENS5_IJNS4_1CILi1EEESB_SB_EEENS1_35KernelTmaWarpSpecializedCooperativeEEENS5_IJNSA_ILi256EEENSA_ILi32EEENSA_ILi128EEEEEENS_12float_e4m3_tENS5_IJlSB_lEEESJ_SK_NS4_8TiledMMAINS4_8MMA_AtomIJNS4_4SM904GMMA30MMA_64x32x32_F32E4M3E4M3_SS_TNILNSO_7ScaleInE1ELSQ_1EEEEEENS4_6LayoutINS5_IJNSA_ILi2EEESB_SB_EEENS5_IJSB_NSA_ILi0EEESW_EEEEENS5_IJNS4_10UnderscoreESZ_SZ_EEEEENS4_13SM90_TMA_LOADENS4_14ComposedLayoutINS4_7SwizzleILi3ELi4ELi3EEENS4_18smem_ptr_flag_bitsILi8EEENST_INS5_IJNSA_ILi8EEESH_EEENS5_IJSH_SB_EEEEEEEvNS4_8identityES12_S1C_vS1D_EENS_8epilogue10collective6detail29Sm90TmaWarpSpecializedAdapterINS1G_15DefaultEpilogueISJ_SK_SK_NS1F_6thread17LinearCombinationISJ_Li1EffLNS1K_9ScaleType4KindE0ELNS_15FloatRoundStyleE2ESJ_EENS1_15EpilogueDefaultEEEEEvvEEEEvNT_6ParamsE)
        /*0020*/ 	.word	0x00000000
.L_16:


//--------------------- .nv.compat                --------------------------
	.section	.nv.compat,"",@"SHT_CUDA_COMPAT_INFO"
	.align	4
        /*0000*/ 	.byte	0x02, 0x09, 0x01, 0x00, 0x02, 0x02, 0x04, 0x00, 0x02, 0x05, 0x05, 0x00, 0x03, 0x07, 0x01, 0x01
        /*0010*/ 	.byte	0x02, 0x03, 0x01, 0x00, 0x02, 0x06, 0x01, 0x00, 0x04, 0x0b, 0x08, 0x00, 0x00, 0x00, 0x00, 0x00
        /*0020*/ 	.byte	0x00, 0x00, 0x00, 0x00


//--------------------- .nv.info._ZN7cutlass13device_kernelINS_4gemm6kernel13GemmUniversalIN4cute5tupleIJiiiiEEENS1_10collective13CollectiveMmaINS1_37MainloopSm90TmaGmmaWarpSpecializedFP8ILi6ENS5_IJNS4_1CILi1EEESB_SB_EEENS1_35KernelTmaWarpSpecializedCooperativeEEENS5_IJNSA_ILi256EEENSA_ILi32EEENSA_ILi128EEEEEENS_12float_e4m3_tENS5_IJlSB_lEEESJ_SK_NS4_8TiledMMAINS4_8MMA_AtomIJNS4_4SM904GMMA30MMA_64x32x32_F32E4M3E4M3_SS_TNILNSO_7ScaleInE1ELSQ_1EEEEEENS4_6LayoutINS5_IJNSA_ILi2EEESB_SB_EEENS5_IJSB_NSA_ILi0EEESW_EEEEENS5_IJNS4_10UnderscoreESZ_SZ_EEEEENS4_13SM90_TMA_LOADENS4_14ComposedLayoutINS4_7SwizzleILi3ELi4ELi3EEENS4_18smem_ptr_flag_bitsILi8EEENST_INS5_IJNSA_ILi8EEESH_EEENS5_IJSH_SB_EEEEEEEvNS4_8identityES12_S1C_vS1D_EENS_8epilogue10collective6detail29Sm90TmaWarpSpecializedAdapterINS1G_15DefaultEpilogueISJ_SK_SK_NS1F_6thread17LinearCombinationISJ_Li1EffLNS1K_9ScaleType4KindE0ELNS_15FloatRoundStyleE2ESJ_EENS1_15EpilogueDefaultEEEEEvvEEEEvNT_6ParamsE --------------------------
	.section	.nv.info._ZN7cutlass13device_kernelINS_4gemm6kernel13GemmUniversalIN4cute5tupleIJiiiiEEENS1_10collective13CollectiveMmaINS1_37MainloopSm90TmaGmmaWarpSpecializedFP8ILi6ENS5_IJNS4_1CILi1EEESB_SB_EEENS1_35KernelTmaWarpSpecializedCooperativeEEENS5_IJNSA_ILi256EEENSA_ILi32EEENSA_ILi128EEEEEENS_12float_e4m3_tENS5_IJlSB_lEEESJ_SK_NS4_8TiledMMAINS4_8MMA_AtomIJNS4_4SM904GMMA30MMA_64x32x32_F32E4M3E4M3_SS_TNILNSO_7ScaleInE1ELSQ_1EEEEEENS4_6LayoutINS5_IJNSA_ILi2EEESB_SB_EEENS5_IJSB_NSA_ILi0EEESW_EEEEENS5_IJNS4_10UnderscoreESZ_SZ_EEEEENS4_13SM90_TMA_LOADENS4_14ComposedLayoutINS4_7SwizzleILi3ELi4ELi3EEENS4_18smem_ptr_flag_bitsILi8EEENST_INS5_IJNSA_ILi8EEESH_EEENS5_IJSH_SB_EEEEEEEvNS4_8identityES12_S1C_vS1D_EENS_8epilogue10collective6detail29Sm90TmaWarpSpecializedAdapterINS1G_15DefaultEpilogueISJ_SK_SK_NS1F_6thread17LinearCombinationISJ_Li1EffLNS1K_9ScaleType4KindE0ELNS_15FloatRoundStyleE2ESJ_EENS1_15EpilogueDefaultEEEEEvvEEEEvNT_6ParamsE,"",@"SHT_CUDA_INFO"
	.sectionflags	@""
	.align	4


	//----- nvinfo : EIATTR_CUDA_API_VERSION
	.align		4
        /*0000*/ 	.byte	0x04, 0x37
        /*0002*/ 	.short	(.L_18 - .L_17)
.L_17:
        /*0004*/ 	.word	0x00000082


	//----- nvinfo : EIATTR_KPARAM_INFO
	.align		4
.L_18:
        /*0008*/ 	.byte	0x04, 0x17
        /*000a*/ 	.short	(.L_20 - .L_19)
.L_19:
        /*000c*/ 	.word	0x00000000
        /*0010*/ 	.short	0x0000
        /*0012*/ 	.short	0x0070
        /*0014*/ 	.byte	0x00, 0xf0, 0x01, 0x10


	//----- nvinfo : EIATTR_SPARSE_MMA_MASK
	.align		4
.L_20:
        /*0018*/ 	.byte	0x03, 0x50
        /*001a*/ 	.short	0x0000


	//----- nvinfo : EIATTR_MAXREG_COUNT
	.align		4
        /*001c*/ 	.byte	0x03, 0x1b
        /*001e*/ 	.short	0x00a8


	//----- nvinfo : EIATTR_NUM_BARRIERS
	.align		4
        /*0020*/ 	.byte	0x02, 0x4c
        /*0022*/ 	.byte	0x01
	.zero		1


	//----- nvinfo : EIATTR_MERCURY_ISA_VERSION
	.align		4
        /*0024*/ 	.byte	0x03, 0x5f
        /*0026*/ 	.short	0x0101


	//----- nvinfo : EIATTR_INT_WARP_WIDE_INSTR_OFFSETS
	.align		4
        /*0028*/ 	.byte	0x04, 0x31
        /*002a*/ 	.short	(.L_22 - .L_21)


	//   ....[0]....
.L_21:
        /*002c*/ 	.word	0x000003e0


	//   ....[1]....
        /*0030*/ 	.word	0x000003f0


	//   ....[2]....
        /*0034*/ 	.word	0x00000500


	//----- nvinfo : EIATTR_COOP_GROUP_MASK_REGIDS
	.align		4
.L_22:
        /*0038*/ 	.byte	0x04, 0x29
        /*003a*/ 	.short	(.L_24 - .L_23)


	//   ....[0]....
.L_23:
        /*003c*/ 	.word	0xffffffff


	//   ....[1]....
        /*0040*/ 	.word	0xffffffff


	//   ....[2]....
        /*0044*/ 	.word	0xffffffff


	//   ....[3]....
        /*0048*/ 	.word	0xffffffff


	//   ....[4]....
        /*004c*/ 	.word	0xffffffff


	//----- nvinfo : EIATTR_COOP_GROUP_INSTR_OFFSETS
	.align		4
.L_24:
        /*0050*/ 	.byte	0x04, 0x28
        /*0052*/ 	.short	(.L_26 - .L_25)


	//   ....[0]....
.L_25:
        /*0054*/ 	.word	0x00000060


	//   ....[1]....
        /*0058*/ 	.word	0x00000070


	//   ....[2]....
        /*005c*/ 	.word	0x00000130


	//   ....[3]....
        /*0060*/ 	.word	0x00000300


	//   ....[4]....
        /*0064*/ 	.word	0x00001030


	//----- nvinfo : EIATTR_REG_RECONFIG
	.align		4
.L_26:
        /*0068*/ 	.byte	0x01, 0x54
	.zero		2


	//----- nvinfo : EIATTR_MBARRIER_INSTR_OFFSETS
	.align		4
        /*006c*/ 	.byte	0x04, 0x39
        /*006e*/ 	.short	(.L_28 - .L_27)


	//   ....[0]....
.L_27:
        /*0070*/ 	.word	0x00000230
        /*0074*/ 	.word	0x000000ff
        /*0078*/ 	.word	0x00000000
        /*007c*/ 	.short	0x0100
        /*007e*/ 	.byte	0x08
	.zero		1


	//   ....[1]....
        /*0080*/ 	.word	0x00000240
        /*0084*/ 	.word	0x000000ff
        /*0088*/ 	.word	0x00000030
        /*008c*/ 	.short	0x0100
        /*008e*/ 	.byte	0x08
	.zero		1


	//   ....[2]....
        /*0090*/ 	.word	0x00000250
        /*0094*/ 	.word	0x000000ff
        /*0098*/ 	.word	0x00000008
        /*009c*/ 	.short	0x0100
        /*009e*/ 	.byte	0x08
	.zero		1


	//   ....[3]....
        /*00a0*/ 	.word	0x00000260
        /*00a4*/ 	.word	0x000000ff
        /*00a8*/ 	.word	0x00000038
        /*00ac*/ 	.short	0x0100
        /*00ae*/ 	.byte	0x08
	.zero		1


	//   ....[4]....
        /*00b0*/ 	.word	0x00000270
        /*00b4*/ 	.word	0x000000ff
        /*00b8*/ 	.word	0x00000010
        /*00bc*/ 	.short	0x0100
        /*00be*/ 	.byte	0x08
	.zero		1


	//   ....[5]....
        /*00c0*/ 	.word	0x00000280
        /*00c4*/ 	.word	0x000000ff
        /*00c8*/ 	.word	0x00000040
        /*00cc*/ 	.short	0x0100
        /*00ce*/ 	.byte	0x08
	.zero		1


	//   ....[6]....
        /*00d0*/ 	.word	0x00000290
        /*00d4*/ 	.word	0x000000ff
        /*00d8*/ 	.word	0x00000018
        /*00dc*/ 	.short	0x0100
        /*00de*/ 	.byte	0x08
	.zero		1


	//   ....[7]....
        /*00e0*/ 	.word	0x000002a0
        /*00e4*/ 	.word	0x000000ff
        /*00e8*/ 	.word	0x00000048
        /*00ec*/ 	.short	0x0100
        /*00ee*/ 	.byte	0x08
	.zero		1


	//   ....[8]....
        /*00f0*/ 	.word	0x000002b0
        /*00f4*/ 	.word	0x000000ff
        /*00f8*/ 	.word	0x00000020
        /*00fc*/ 	.short	0x0100
        /*00fe*/ 	.byte	0x08
	.zero		1


	//   ....[9]....
        /*0100*/ 	.word	0x000002c0
        /*0104*/ 	.word	0x000000ff
        /*0108*/ 	.word	0x00000050
        /*010c*/ 	.short	0x0100
        /*010e*/ 	.byte	0x08
	.zero		1


	//   ....[10]....
        /*0110*/ 	.word	0x000002d0
        /*0114*/ 	.word	0x000000ff
        /*0118*/ 	.word	0x00000028
        /*011c*/ 	.short	0x0100
        /*011e*/ 	.byte	0x08
	.zero		1


	//   ....[11]....
        /*0120*/ 	.word	0x000002e0
        /*0124*/ 	.word	0x000000ff
        /*0128*/ 	.word	0x00000058
        /*012c*/ 	.short	0x0100
        /*012e*/ 	.byte	0x08
	.zero		1


	//   ....[12]....
        /*0130*/ 	.word	0x00000570
        /*0134*/ 	.word	0x000000ff
        /*0138*/ 	.word	0x00000070
        /*013c*/ 	.short	0x0100
        /*013e*/ 	.byte	0x06
	.zero		1


	//   ....[13]....
        /*0140*/ 	.word	0x000005d0
        /*0144*/ 	.word	0x000000ff
        /*0148*/ 	.word	0x00000078
        /*014c*/ 	.short	0x0100
        /*014e*/ 	.byte	0x06
	.zero		1


	//   ....[14]....
        /*0150*/ 	.word	0x00001360
        /*0154*/ 	.word	0x000000ff
        /*0158*/ 	.word	0x00000000
        /*015c*/ 	.short	0x010a
        /*015e*/ 	.byte	0x06
	.zero		1


	//   ....[15]....
        /*0160*/ 	.word	0x000013a0
        /*0164*/ 	.word	0x000000ff
        /*0168*/ 	.word	0x00000000
        /*016c*/ 	.short	0x010a
        /*016e*/ 	.byte	0x06
	.zero		1


	//   ....[16]....
        /*0170*/ 	.word	0x00001b90
        /*0174*/ 	.word	0x000000ff
        /*0178*/ 	.word	0x00000000
        /*017c*/ 	.short	0x010a
        /*017e*/ 	.byte	0x0e
	.zero		1


	//   ....[17]....
        /*0180*/ 	.word	0x00001bd0
        /*0184*/ 	.word	0x000000ff
        /*0188*/ 	.word	0x00000000
        /*018c*/ 	.short	0x010a
        /*018e*/ 	.byte	0x0e
	.zero		1


	//   ....[18]....
        /*0190*/ 	.word	0x000021c0
        /*0194*/ 	.word	0x000000ff
        /*0198*/ 	.word	0x00000000
        /*019c*/ 	.short	0x0101
        /*019e*/ 	.byte	0x08
	.zero		1


	//   ....[19]....
        /*01a0*/ 	.word	0x00002610
        /*01a4*/ 	.word	0x000000ff
        /*01a8*/ 	.word	0x00000000
        /*01ac*/ 	.short	0x0101
        /*01ae*/ 	.byte	0x08
	.zero		1


	//   ....[20]....
        /*01b0*/ 	.word	0x00005f70
        /*01b4*/ 	.word	0x00000012
        /*01b8*/ 	.word	0x00000030
        /*01bc*/ 	.short	0x010a
        /*01be*/ 	.byte	0x3f
	.zero		1


	//   ....[21]....
        /*01c0*/ 	.word	0x00006300
        /*01c4*/ 	.word	0x00000007
        /*01c8*/ 	.word	0x00000078
        /*01cc*/ 	.short	0x0101
        /*01ce*/ 	.byte	0x3f
	.zero		1


	//   ....[22]....
        /*01d0*/ 	.word	0x00006a40
        /*01d4*/ 	.word	0x00000005
        /*01d8*/ 	.word	0x00000000
        /*01dc*/ 	.short	0x010a
        /*01de*/ 	.byte	0x3f
	.zero		1


	//   ....[23]....
        /*01e0*/ 	.word	0x00006ac0
        /*01e4*/ 	.word	0x00000007
        /*01e8*/ 	.word	0x00000000
        /*01ec*/ 	.short	0x010a
        /*01ee*/ 	.byte	0x3f
	.zero		1


	//   ....[24]....
        /*01f0*/ 	.word	0x00006b50
        /*01f4*/ 	.word	0x00000006
        /*01f8*/ 	.word	0x00000000
        /*01fc*/ 	.short	0x010a
        /*01fe*/ 	.byte	0x3f
	.zero		1


	//   ....[25]....
        /*0200*/ 	.word	0x00006be0
        /*0204*/ 	.word	0x00000009
        /*0208*/ 	.word	0x00000000
        /*020c*/ 	.short	0x010a
        /*020e*/ 	.byte	0x3f
	.zero		1


	//   ....[26]....
        /*0210*/ 	.word	0x00006c70
        /*0214*/ 	.word	0x00000006
        /*0218*/ 	.word	0x00000000
        /*021c*/ 	.short	0x010a
        /*021e*/ 	.byte	0x3f
	.zero		1


	//   ....[27]....
        /*0220*/ 	.word	0x00006d00
        /*0224*/ 	.word	0x00000003
        /*0228*/ 	.word	0x00000000
        /*022c*/ 	.short	0x010a
        /*022e*/ 	.byte	0x3f
	.zero		1


	//   ....[28]....
        /*0230*/ 	.word	0x00006d70
        /*0234*/ 	.word	0x00000007
        /*0238*/ 	.word	0x00000000
        /*023c*/ 	.short	0x010a
        /*023e*/ 	.byte	0x3f
	.zero		1


	//   ....[29]....
        /*0240*/ 	.word	0x00006dd0
        /*0244*/ 	.word	0x00000008
        /*0248*/ 	.word	0x00000000
        /*024c*/ 	.short	0x010a
        /*024e*/ 	.byte	0x3f
	.zero		1


	//   ....[30]....
        /*0250*/ 	.word	0x00006ea0
        /*0254*/ 	.word	0x00000012
        /*0258*/ 	.word	0x00000030
        /*025c*/ 	.short	0x010a
        /*025e*/ 	.byte	0x3f
	.zero		1


	//   ....[31]....
        /*0260*/ 	.word	0x00006f80
        /*0264*/ 	.word	0x00000005
        /*0268*/ 	.word	0x00000000
        /*026c*/ 	.short	0x010a
        /*026e*/ 	.byte	0x3f
	.zero		1


	//   ....[32]....
        /*0270*/ 	.word	0x00006fd0
        /*0274*/ 	.word	0x00000007
        /*0278*/ 	.word	0x00000000
        /*027c*/ 	.short	0x010a
        /*027e*/ 	.byte	0x3f
	.zero		1


	//   ....[33]....
        /*0280*/ 	.word	0x00007020
        /*0284*/ 	.word	0x00000006
        /*0288*/ 	.word	0x00000000
        /*028c*/ 	.short	0x010a
        /*028e*/ 	.byte	0x3f
	.zero		1


	//   ....[34]....
        /*0290*/ 	.word	0x00007070
        /*0294*/ 	.word	0x00000009
        /*0298*/ 	.word	0x00000000
        /*029c*/ 	.short	0x010a
        /*029e*/ 	.byte	0x3f
	.zero		1


	//   ....[35]....
        /*02a0*/ 	.word	0x000070c0
        /*02a4*/ 	.word	0x00000006
        /*02a8*/ 	.word	0x00000000
        /*02ac*/ 	.short	0x010a
        /*02ae*/ 	.byte	0x3f
	.zero		1


	//----- nvinfo : EIATTR_NUM_MBARRIERS
	.align		4
.L_28:
        /*02b0*/ 	.byte	0x03, 0x38
        /*02b2*/ 	.short	0x000e


	//----- nvinfo : EIATTR_EXIT_INSTR_OFFSETS
	.align		4
        /*02b4*/ 	.byte	0x04, 0x1c
        /*02b6*/ 	.short	(.L_30 - .L_29)


	//   ....[0]....
.L_29:
        /*02b8*/ 	.word	0x00000620


	//   ....[1]....
        /*02bc*/ 	.word	0x00000f00


	//   ....[2]....
        /*02c0*/ 	.word	0x000055d0


	//   ....[3]....
        /*02c4*/ 	.word	0x00005c10


	//   ....[4]....
        /*02c8*/ 	.word	0x00006d50


	//----- nvinfo : EIATTR_MAX_THREADS
	.align		4
.L_30:
        /*02cc*/ 	.byte	0x04, 0x05
        /*02ce*/ 	.short	(.L_32 - .L_31)
.L_31:
        /*02d0*/ 	.word	0x00000180
        /*02d4*/ 	.word	0x00000001
        /*02d8*/ 	.word	0x00000001


	//----- nvinfo : EIATTR_CRS_STACK_SIZE
	.align		4
.L_32:
        /*02dc*/ 	.byte	0x04, 0x1e
        /*02de*/ 	.short	(.L_34 - .L_33)
.L_33:
        /*02e0*/ 	.word	0x00000000


	//----- nvinfo : EIATTR_CBANK_PARAM_SIZE
	.align		4
.L_34:
        /*02e4*/ 	.byte	0x03, 0x19
        /*02e6*/ 	.short	0x0470


	//----- nvinfo : EIATTR_PARAM_CBANK
	.align		4
        /*02e8*/ 	.byte	0x04, 0x0a
        /*02ea*/ 	.short	(.L_36 - .L_35)
	.align		4
.L_35:
        /*02ec*/ 	.word	index@(.nv.constant0._ZN7cutlass13device_kernelINS_4gemm6kernel13GemmUniversalIN4cute5tupleIJiiiiEEENS1_10collective13CollectiveMmaINS1_37MainloopSm90TmaGmmaWarpSpecializedFP8ILi6ENS5_IJNS4_1CILi1EEESB_SB_EEENS1_35KernelTmaWarpSpecializedCooperativeEEENS5_IJNSA_ILi256EEENSA_ILi32EEENSA_ILi128EEEEEENS_12float_e4m3_tENS5_IJlSB_lEEESJ_SK_NS4_8TiledMMAINS4_8MMA_AtomIJNS4_4SM904GMMA30MMA_64x32x32_F32E4M3E4M3_SS_TNILNSO_7ScaleInE1ELSQ_1EEEEEENS4_6LayoutINS5_IJNSA_ILi2EEESB_SB_EEENS5_IJSB_NSA_ILi0EEESW_EEEEENS5_IJNS4_10UnderscoreESZ_SZ_EEEEENS4_13SM90_TMA_LOADENS4_14ComposedLayoutINS4_7SwizzleILi3ELi4ELi3EEENS4_18smem_ptr_flag_bitsILi8EEENST_INS5_IJNSA_ILi8EEESH_EEENS5_IJSH_SB_EEEEEEEvNS4_8identityES12_S1C_vS1D_EENS_8epilogue10collective6detail29Sm90TmaWarpSpecializedAdapterINS1G_15DefaultEpilogueISJ_SK_SK_NS1F_6thread17LinearCombinationISJ_Li1EffLNS1K_9ScaleType4KindE0ELNS_15FloatRoundStyleE2ESJ_EENS1_15EpilogueDefaultEEEEEvvEEEEvNT_6ParamsE)
        /*02f0*/ 	.short	0x0210
        /*02f2*/ 	.short	0x0470


	//----- nvinfo : EIATTR_SW_WAR
	.align		4
.L_36:
        /*02f4*/ 	.byte	0x04, 0x36
        /*02f6*/ 	.short	(.L_38 - .L_37)
.L_37:
        /*02f8*/ 	.word	0x00000008
.L_38:


//--------------------- .nv.callgraph             --------------------------
	.section	.nv.callgraph,"",@"SHT_CUDA_CALLGRAPH"
	.align	4
	.sectionentsize	8
	.align		4
        /*0000*/ 	.word	0x00000000
	.align		4
        /*0004*/ 	.word	0xffffffff
	.align		4
        /*0008*/ 	.word	0x00000000
	.align		4
        /*000c*/ 	.word	0xfffffffe
	.align		4
        /*0010*/ 	.word	0x00000000
	.align		4
        /*0014*/ 	.word	0xfffffffd
	.align		4
        /*0018*/ 	.word	0x00000000
	.align		4
        /*001c*/ 	.word	0xfffffffc


//--------------------- .nv.constant4             --------------------------
	.section	.nv.constant4,"a",@progbits
	.align	8
	.align		8
.nv.constant4:
        /*0000*/ 	.dword	_ZN39_INTERNAL_ecbe00f6_4_k_cu_01330707_44884cuda3std3__45__cpo5beginE
	.align		8
        /*0008*/ 	.dword	_ZN39_INTERNAL_ecbe00f6_4_k_cu_01330707_44884cuda3std3__45__cpo3endE
	.align		8
        /*0010*/ 	.dword	_ZN39_INTERNAL_ecbe00f6_4_k_cu_01330707_44884cuda3std3__45__cpo6cbeginE
	.align		8
        /*0018*/ 	.dword	_ZN39_INTERNAL_ecbe00f6_4_k_cu_01330707_44884cuda3std3__45__cpo4cendE
	.align		8
        /*0020*/ 	.dword	_ZN39_INTERNAL_ecbe00f6_4_k_cu_01330707_44884cuda3std3__441_GLOBAL__N__ecbe00f6_4_k_cu_01330707_44886ignoreE
	.align		8
        /*0028*/ 	.dword	_ZN39_INTERNAL_ecbe00f6_4_k_cu_01330707_44884cuda3std3__419piecewise_constructE
	.align		8
        /*0030*/ 	.dword	_ZN39_INTERNAL_ecbe00f6_4_k_cu_01330707_44884cuda3std3__48in_placeE
	.align		8
        /*0038*/ 	.dword	_ZN39_INTERNAL_ecbe00f6_4_k_cu_01330707_44884cuda3std6ranges3__45__cpo4swapE
	.align		8
        /*0040*/ 	.dword	_ZN39_INTERNAL_ecbe00f6_4_k_cu_01330707_44884cuda3std6ranges3__45__cpo9iter_moveE
	.align		8
        /*0048*/ 	.dword	_ZN39_INTERNAL_ecbe00f6_4_k_cu_01330707_44884cute7productE
	.align		8
        /*0050*/ 	.dword	_ZN39_INTERNAL_ecbe00f6_4_k_cu_01330707_44884cute1_E


//--------------------- .text._ZN7cutlass13device_kernelINS_4gemm6kernel13GemmUniversalIN4cute5tupleIJiiiiEEENS1_10collective13CollectiveMmaINS1_37MainloopSm90TmaGmmaWarpSpecializedFP8ILi6ENS5_IJNS4_1CILi1EEESB_SB_EEENS1_35KernelTmaWarpSpecializedCooperativeEEENS5_IJNSA_ILi256EEENSA_ILi32EEENSA_ILi128EEEEEENS_12float_e4m3_tENS5_IJlSB_lEEESJ_SK_NS4_8TiledMMAINS4_8MMA_AtomIJNS4_4SM904GMMA30MMA_64x32x32_F32E4M3E4M3_SS_TNILNSO_7ScaleInE1ELSQ_1EEEEEENS4_6LayoutINS5_IJNSA_ILi2EEESB_SB_EEENS5_IJSB_NSA_ILi0EEESW_EEEEENS5_IJNS4_10UnderscoreESZ_SZ_EEEEENS4_13SM90_TMA_LOADENS4_14ComposedLayoutINS4_7SwizzleILi3ELi4ELi3EEENS4_18smem_ptr_flag_bitsILi8EEENST_INS5_IJNSA_ILi8EEESH_EEENS5_IJSH_SB_EEEEEEEvNS4_8identityES12_S1C_vS1D_EENS_8epilogue10collective6detail29Sm90TmaWarpSpecializedAdapterINS1G_15DefaultEpilogueISJ_SK_SK_NS1F_6thread17LinearCombinationISJ_Li1EffLNS1K_9ScaleType4KindE0ELNS_15FloatRoundStyleE2ESJ_EENS1_15EpilogueDefaultEEEEEvvEEEEvNT_6ParamsE --------------------------
	.section	.text._ZN7cutlass13device_kernelINS_4gemm6kernel13GemmUniversalIN4cute5tupleIJiiiiEEENS1_10collective13CollectiveMmaINS1_37MainloopSm90TmaGmmaWarpSpecializedFP8ILi6ENS5_IJNS4_1CILi1EEESB_SB_EEENS1_35KernelTmaWarpSpecializedCooperativeEEENS5_IJNSA_ILi256EEENSA_ILi32EEENSA_ILi128EEEEEENS_12float_e4m3_tENS5_IJlSB_lEEESJ_SK_NS4_8TiledMMAINS4_8MMA_AtomIJNS4_4SM904GMMA30MMA_64x32x32_F32E4M3E4M3_SS_TNILNSO_7ScaleInE1ELSQ_1EEEEEENS4_6LayoutINS5_IJNSA_ILi2EEESB_SB_EEENS5_IJSB_NSA_ILi0EEESW_EEEEENS5_IJNS4_10UnderscoreESZ_SZ_EEEEENS4_13SM90_TMA_LOADENS4_14ComposedLayoutINS4_7SwizzleILi3ELi4ELi3EEENS4_18smem_ptr_flag_bitsILi8EEENST_INS5_IJNSA_ILi8EEESH_EEENS5_IJSH_SB_EEEEEEEvNS4_8identityES12_S1C_vS1D_EENS_8epilogue10collective6detail29Sm90TmaWarpSpecializedAdapterINS1G_15DefaultEpilogueISJ_SK_SK_NS1F_6thread17LinearCombinationISJ_Li1EffLNS1K_9ScaleType4KindE0ELNS_15FloatRoundStyleE2ESJ_EENS1_15EpilogueDefaultEEEEEvvEEEEvNT_6ParamsE,"ax",@progbits
	.align	128
.text._ZN7cutlass13device_kernelINS_4gemm6kernel13GemmUniversalIN4cute5tupleIJiiiiEEENS1_10collective13CollectiveMmaINS1_37MainloopSm90TmaGmmaWarpSpecializedFP8ILi6ENS5_IJNS4_1CILi1EEESB_SB_EEENS1_35KernelTmaWarpSpecializedCooperativeEEENS5_IJNSA_ILi256EEENSA_ILi32EEENSA_ILi128EEEEEENS_12float_e4m3_tENS5_IJlSB_lEEESJ_SK_NS4_8TiledMMAINS4_8MMA_AtomIJNS4_4SM904GMMA30MMA_64x32x32_F32E4M3E4M3_SS_TNILNSO_7ScaleInE1ELSQ_1EEEEEENS4_6LayoutINS5_IJNSA_ILi2EEESB_SB_EEENS5_IJSB_NSA_ILi0EEESW_EEEEENS5_IJNS4_10UnderscoreESZ_SZ_EEEEENS4_13SM90_TMA_LOADENS4_14ComposedLayoutINS4_7SwizzleILi3ELi4ELi3EEENS4_18smem_ptr_flag_bitsILi8EEENST_INS5_IJNSA_ILi8EEESH_EEENS5_IJSH_SB_EEEEEEEvNS4_8identityES12_S1C_vS1D_EENS_8epilogue10collective6detail29Sm90TmaWarpSpecializedAdapterINS1G_15DefaultEpilogueISJ_SK_SK_NS1F_6thread17LinearCombinationISJ_Li1EffLNS1K_9ScaleType4KindE0ELNS_15FloatRoundStyleE2ESJ_EENS1_15EpilogueDefaultEEEEEvvEEEEvNT_6ParamsE:
        .type           _ZN7cutlass13device_kernelINS_4gemm6kernel13GemmUniversalIN4cute5tupleIJiiiiEEENS1_10collective13CollectiveMmaINS1_37MainloopSm90TmaGmmaWarpSpecializedFP8ILi6ENS5_IJNS4_1CILi1EEESB_SB_EEENS1_35KernelTmaWarpSpecializedCooperativeEEENS5_IJNSA_ILi256EEENSA_ILi32EEENSA_ILi128EEEEEENS_12float_e4m3_tENS5_IJlSB_lEEESJ_SK_NS4_8TiledMMAINS4_8MMA_AtomIJNS4_4SM904GMMA30MMA_64x32x32_F32E4M3E4M3_SS_TNILNSO_7ScaleInE1ELSQ_1EEEEEENS4_6LayoutINS5_IJNSA_ILi2EEESB_SB_EEENS5_IJSB_NSA_ILi0EEESW_EEEEENS5_IJNS4_10UnderscoreESZ_SZ_EEEEENS4_13SM90_TMA_LOADENS4_14ComposedLayoutINS4_7SwizzleILi3ELi4ELi3EEENS4_18smem_ptr_flag_bitsILi8EEENST_INS5_IJNSA_ILi8EEESH_EEENS5_IJSH_SB_EEEEEEEvNS4_8identityES12_S1C_vS1D_EENS_8epilogue10collective6detail29Sm90TmaWarpSpecializedAdapterINS1G_15DefaultEpilogueISJ_SK_SK_NS1F_6thread17LinearCombinationISJ_Li1EffLNS1K_9ScaleType4KindE0ELNS_15FloatRoundStyleE2ESJ_EENS1_15EpilogueDefaultEEEEEvvEEEEvNT_6ParamsE,@function
        .size           _ZN7cutlass13device_kernelINS_4gemm6kernel13GemmUniversalIN4cute5tupleIJiiiiEEENS1_10collective13CollectiveMmaINS1_37MainloopSm90TmaGmmaWarpSpecializedFP8ILi6ENS5_IJNS4_1CILi1EEESB_SB_EEENS1_35KernelTmaWarpSpecializedCooperativeEEENS5_IJNSA_ILi256EEENSA_ILi32EEENSA_ILi128EEEEEENS_12float_e4m3_tENS5_IJlSB_lEEESJ_SK_NS4_8TiledMMAINS4_8MMA_AtomIJNS4_4SM904GMMA30MMA_64x32x32_F32E4M3E4M3_SS_TNILNSO_7ScaleInE1ELSQ_1EEEEEENS4_6LayoutINS5_IJNSA_ILi2EEESB_SB_EEENS5_IJSB_NSA_ILi0EEESW_EEEEENS5_IJNS4_10UnderscoreESZ_SZ_EEEEENS4_13SM90_TMA_LOADENS4_14ComposedLayoutINS4_7SwizzleILi3ELi4ELi3EEENS4_18smem_ptr_flag_bitsILi8EEENST_INS5_IJNSA_ILi8EEESH_EEENS5_IJSH_SB_EEEEEEEvNS4_8identityES12_S1C_vS1D_EENS_8epilogue10collective6detail29Sm90TmaWarpSpecializedAdapterINS1G_15DefaultEpilogueISJ_SK_SK_NS1F_6thread17LinearCombinationISJ_Li1EffLNS1K_9ScaleType4KindE0ELNS_15FloatRoundStyleE2ESJ_EENS1_15EpilogueDefaultEEEEEvvEEEEvNT_6ParamsE,(.L_x_141 - _ZN7cutlass13device_kernelINS_4gemm6kernel13GemmUniversalIN4cute5tupleIJiiiiEEENS1_10collective13CollectiveMmaINS1_37MainloopSm90TmaGmmaWarpSpecializedFP8ILi6ENS5_IJNS4_1CILi1EEESB_SB_EEENS1_35KernelTmaWarpSpecializedCooperativeEEENS5_IJNSA_ILi256EEENSA_ILi32EEENSA_ILi128EEEEEENS_12float_e4m3_tENS5_IJlSB_lEEESJ_SK_NS4_8TiledMMAINS4_8MMA_AtomIJNS4_4SM904GMMA30MMA_64x32x32_F32E4M3E4M3_SS_TNILNSO_7ScaleInE1ELSQ_1EEEEEENS4_6LayoutINS5_IJNSA_ILi2EEESB_SB_EEENS5_IJSB_NSA_ILi0EEESW_EEEEENS5_IJNS4_10UnderscoreESZ_SZ_EEEEENS4_13SM90_TMA_LOADENS4_14ComposedLayoutINS4_7SwizzleILi3ELi4ELi3EEENS4_18smem_ptr_flag_bitsILi8EEENST_INS5_IJNSA_ILi8EEESH_EEENS5_IJSH_SB_EEEEEEEvNS4_8identityES12_S1C_vS1D_EENS_8epilogue10collective6detail29Sm90TmaWarpSpecializedAdapterINS1G_15DefaultEpilogueISJ_SK_SK_NS1F_6thread17LinearCombinationISJ_Li1EffLNS1K_9ScaleType4KindE0ELNS_15FloatRoundStyleE2ESJ_EENS1_15EpilogueDefaultEEEEEvvEEEEvNT_6ParamsE)
        .other          _ZN7cutlass13device_kernelINS_4gemm6kernel13GemmUniversalIN4cute5tupleIJiiiiEEENS1_10collective13CollectiveMmaINS1_37MainloopSm90TmaGmmaWarpSpecializedFP8ILi6ENS5_IJNS4_1CILi1EEESB_SB_EEENS1_35KernelTmaWarpSpecializedCooperativeEEENS5_IJNSA_ILi256EEENSA_ILi32EEENSA_ILi128EEEEEENS_12float_e4m3_tENS5_IJlSB_lEEESJ_SK_NS4_8TiledMMAINS4_8MMA_AtomIJNS4_4SM904GMMA30MMA_64x32x32_F32E4M3E4M3_SS_TNILNSO_7ScaleInE1ELSQ_1EEEEEENS4_6LayoutINS5_IJNSA_ILi2EEESB_SB_EEENS5_IJSB_NSA_ILi0EEESW_EEEEENS5_IJNS4_10UnderscoreESZ_SZ_EEEEENS4_13SM90_TMA_LOADENS4_14ComposedLayoutINS4_7SwizzleILi3ELi4ELi3EEENS4_18smem_ptr_flag_bitsILi8EEENST_INS5_IJNSA_ILi8EEESH_EEENS5_IJSH_SB_EEEEEEEvNS4_8identityES12_S1C_vS1D_EENS_8epilogue10collective6detail29Sm90TmaWarpSpecializedAdapterINS1G_15DefaultEpilogueISJ_SK_SK_NS1F_6thread17LinearCombinationISJ_Li1EffLNS1K_9ScaleType4KindE0ELNS_15FloatRoundStyleE2ESJ_EENS1_15EpilogueDefaultEEEEEvvEEEEvNT_6ParamsE,@"STO_CUDA_ENTRY STV_DEFAULT"
_ZN7cutlass13device_kernelINS_4gemm6kernel13GemmUniversalIN4cute5tupleIJiiiiEEENS1_10collective13CollectiveMmaINS1_37MainloopSm90TmaGmmaWarpSpecializedFP8ILi6ENS5_IJNS4_1CILi1EEESB_SB_EEENS1_35KernelTmaWarpSpecializedCooperativeEEENS5_IJNSA_ILi256EEENSA_ILi32EEENSA_ILi128EEEEEENS_12float_e4m3_tENS5_IJlSB_lEEESJ_SK_NS4_8TiledMMAINS4_8MMA_AtomIJNS4_4SM904GMMA30MMA_64x32x32_F32E4M3E4M3_SS_TNILNSO_7ScaleInE1ELSQ_1EEEEEENS4_6LayoutINS5_IJNSA_ILi2EEESB_SB_EEENS5_IJSB_NSA_ILi0EEESW_EEEEENS5_IJNS4_10UnderscoreESZ_SZ_EEEEENS4_13SM90_TMA_LOADENS4_14ComposedLayoutINS4_7SwizzleILi3ELi4ELi3EEENS4_18smem_ptr_flag_bitsILi8EEENST_INS5_IJNSA_ILi8EEESH_EEENS5_IJSH_SB_EEEEEEEvNS4_8identityES12_S1C_vS1D_EENS_8epilogue10collective6detail29Sm90TmaWarpSpecializedAdapterINS1G_15DefaultEpilogueISJ_SK_SK_NS1F_6thread17LinearCombinationISJ_Li1EffLNS1K_9ScaleType4KindE0ELNS_15FloatRoundStyleE2ESJ_EENS1_15EpilogueDefaultEEEEEvvEEEEvNT_6ParamsE:
[----:B------:R-:W-:Y:S01]  /*0000*/  LDC R1, c[0x0][0x28] ;  /* 0x00000a00ff017b82 */ /* 0x000fe20000000800 */
[----:B------:R-:W0:Y:S01]  /*0010*/  S2R R2, SR_TID.X ;  /* 0x0000000000027919 */ /* 0x000e220000002100 */
[----:B------:R-:W-:Y:S01]  /*0020*/  ELECT P0, URZ, PT ;  /* 0x00000000003f782f */ /* 0x000fe20003800000 */
[----:B------:R-:W-:Y:S01]  /*0030*/  BSSY B0, `(.L_x_0) ;  /* 0x000000f000007945 */ /* 0x000fe20003800000 */
[--C-:B0-----:R-:W-:Y:S02]  /*0040*/  SHF.R.U32.HI R0, RZ, 0x5, R2.reuse ;  /* 0x00000005ff007819 */ /* 0x101fe40000011602 */
[----:B------:R-:W-:-:S03]  /*0050*/  SHF.R.U32.HI R4, RZ, 0x7, R2 ;  /* 0x00000007ff047819 */ /* 0x000fc60000011602 */
[----:B------:R-:W0:Y:S04]  /*0060*/  SHFL.IDX PT, R3, R0, RZ, 0x1f ;  /* 0x00001fff00037589 */ /* 0x000e2800000e0000 */
[----:B------:R1:W2:Y:S01]  /*0070*/  SHFL.IDX PT, R7, R4, RZ, 0x1f ;  /* 0x00001fff04077589 */ /* 0x0002a200000e0000 */
[----:B0-----:R-:W-:-:S13]  /*0080*/  ISETP.NE.OR P0, PT, R3, RZ, !P0 ;  /* 0x000000ff0300720c */ /* 0x001fda0004705670 */
[----:B-12---:R-:W-:Y:S05]  /*0090*/  @P0 BRA `(.L_x_1) ;  /* 0x0000000000200947 */ /* 0x006fea0003800000 */
[----:B------:R-:W-:Y:S02]  /*00a0*/  ULDC.64 UR4, c[0x0][0x198] ;  /* 0x0000660000047ab9 */ /* 0x000fe40000000a00 */
[----:B------:R-:W-:Y:S02]  /*00b0*/  UIADD3 UR6, UP0, UR4, 0xf0, URZ ;  /* 0x000000f004067890 */ /* 0x000fe4000ff1e03f */
[----:B------:R-:W-:Y:S02]  /*00c0*/  UIADD3 UR4, UP1, UR4, 0x1f0, URZ ;  /* 0x000001f004047890 */ /* 0x000fe4000ff3e03f */
[----:B------:R-:W-:Y:S02]  /*00d0*/  UIADD3.X UR7, URZ, UR5, URZ, UP0, !UPT ;  /* 0x000000053f077290 */ /* 0x000fe400087fe43f */
[----:B------:R-:W-:-:S07]  /*00e0*/  UIADD3.X UR5, URZ, UR5, URZ, UP1, !UPT ;  /* 0x000000053f057290 */ /* 0x000fce0008ffe43f */
[----:B------:R0:W-:Y:S02]  /*00f0*/  UTMACCTL.PF [UR6] ;  /* 0x00000000060079b9 */ /* 0x0001e40008040000 */
[----:B------:R0:W-:Y:S02]  /*0100*/  UTMACCTL.PF [UR4] ;  /* 0x00000000040079b9 */ /* 0x0001e40008040000 */
[----:B0-----:R-:W-:Y:S01]  /*0110*/  NOP ;  /* 0x0000000000007918 */ /* 0x001fe20000000000 */
.L_x_1:
[----:B------:R-:W-:Y:S05]  /*0120*/  BSYNC B0 ;  /* 0x0000000000007941 */ /* 0x000fea0003800000 */
.L_x_0:
[----:B------:R-:W0:Y:S02]  /*0130*/  SHFL.IDX PT, R4, R0, RZ, 0x1f ;  /* 0x00001fff00047589 */ /* 0x000e2400000e0000 */
[----:B0-----:R-:W-:-:S13]  /*0140*/  ISETP.NE.AND P0, PT, R4, RZ, PT ;  /* 0x000000ff0400720c */ /* 0x001fda0003f05270 */
[----:B------:R-:W-:Y:S05]  /*0150*/  @P0 BRA `(.L_x_2) ;  /* 0x0000000000680947 */ /* 0x000fea0003800000 */
[----:B------:R-:W0:Y:S01]  /*0160*/  S2UR UR8, SR_CgaCtaId ;  /* 0x00000000000879c3 */ /* 0x000e220000008800 */
[----:B------:R-:W-:Y:S01]  /*0170*/  UMOV UR4, 0x400 ;  /* 0x0000040000047882 */ /* 0x000fe20000000000 */
[----:B------:R-:W-:Y:S01]  /*0180*/  UMOV UR5, 0x1 ;  /* 0x0000000100057882 */ /* 0x000fe20000000000 */
[----:B------:R-:W-:Y:S01]  /*0190*/  UMOV UR6, 0x100 ;  /* 0x0000010000067882 */ /* 0x000fe20000000000 */
[----:B------:R-:W-:Y:S01]  /*01a0*/  ELECT P0, URZ, PT ;  /* 0x00000000003f782f */ /* 0x000fe20003800000 */
[----:B------:R-:W-:-:S04]  /*01b0*/  UIADD3 UR6, -UR6, 0x100000, URZ ;  /* 0x0010000006067890 */ /* 0x000fc8000fffe13f */
[----:B------:R-:W-:Y:S02]  /*01c0*/  USHF.L.U32 UR7, UR6, 0xb, URZ ;  /* 0x0000000b06077899 */ /* 0x000fe4000800063f */
[----:B------:R-:W-:Y:S02]  /*01d0*/  USHF.L.U32 UR6, UR6, 0x1, URZ ;  /* 0x0000000106067899 */ /* 0x000fe4000800063f */
[----:B0-----:R-:W-:Y:S02]  /*01e0*/  ULEA UR8, UR8, UR4, 0x18 ;  /* 0x0000000408087291 */ /* 0x001fe4000f8ec03f */
[----:B------:R-:W-:-:S04]  /*01f0*/  UIADD3 UR4, -UR5, 0x100000, URZ ;  /* 0x0010000005047890 */ /* 0x000fc8000fffe13f */
[----:B------:R-:W-:Y:S02]  /*0200*/  USHF.L.U32 UR5, UR4, 0xb, URZ ;  /* 0x0000000b04057899 */ /* 0x000fe4000800063f */
[----:B------:R-:W-:Y:S01]  /*0210*/  USHF.L.U32 UR4, UR4, 0x1, URZ ;  /* 0x0000000104047899 */ /* 0x000fe2000800063f */
[----:B------:R-:W0:Y:S11]  /*0220*/  FENCE.VIEW.ASYNC.S ;  /* 0x00000000000073c6 */ /* 0x000e360000000000 */
[----:B0-----:R0:W1:Y:S01]  /*0230*/  SYNCS.EXCH.64 URZ, [UR8], UR4 ;  /* 0x00000004083f75b2 */ /* 0x0010620008000100 */
[----:B------:R0:W2:Y:S01]  /*0240*/  SYNCS.EXCH.64 URZ, [UR8+0x30], UR6 ;  /* 0x00003006083f75b2 */ /* 0x0000a20008000100 */
[----:B------:R0:W3:Y:S01]  /*0250*/  SYNCS.EXCH.64 URZ, [UR8+0x8], UR4 ;  /* 0x00000804083f75b2 */ /* 0x0000e20008000100 */
[----:B------:R0:W4:Y:S01]  /*0260*/  SYNCS.EXCH.64 URZ, [UR8+0x38], UR6 ;  /* 0x00003806083f75b2 */ /* 0x0001220008000100 */
[----:B------:R0:W0:Y:S01]  /*0270*/  SYNCS.EXCH.64 URZ, [UR8+0x10], UR4 ;  /* 0x00001004083f75b2 */ /* 0x0000220008000100 */
[----:B------:R0:W0:Y:S01]  /*0280*/  SYNCS.EXCH.64 URZ, [UR8+0x40], UR6 ;  /* 0x00004006083f75b2 */ /* 0x0000220008000100 */
[----:B------:R0:W0:Y:S01]  /*0290*/  SYNCS.EXCH.64 URZ, [UR8+0x18], UR4 ;  /* 0x00001804083f75b2 */ /* 0x0000220008000100 */
[----:B------:R0:W0:Y:S01]  /*02a0*/  SYNCS.EXCH.64 URZ, [UR8+0x48], UR6 ;  /* 0x00004806083f75b2 */ /* 0x0000220008000100 */
[----:B------:R0:W0:Y:S01]  /*02b0*/  SYNCS.EXCH.64 URZ, [UR8+0x20], UR4 ;  /* 0x00002004083f75b2 */ /* 0x0000220008000100 */
[----:B------:R0:W0:Y:S01]  /*02c0*/  SYNCS.EXCH.64 URZ, [UR8+0x50], UR6 ;  /* 0x00005006083f75b2 */ /* 0x0000220008000100 */
[----:B------:R0:W0:Y:S01]  /*02d0*/  SYNCS.EXCH.64 URZ, [UR8+0x28], UR4 ;  /* 0x00002804083f75b2 */ /* 0x0000220008000100 */
[----:B------:R0:W0:Y:S01]  /*02e0*/  SYNCS.EXCH.64 URZ, [UR8+0x58], UR6 ;  /* 0x00005806083f75b2 */ /* 0x0000220008000100 */
[----:B------:R-:W-:Y:S01]  /*02f0*/  NOP ;  /* 0x0000000000007918 */ /* 0x000fe20000000000 */
.L_x_2:
[----:B------:R-:W5:Y:S01]  /*0300*/  SHFL.IDX PT, R0, R0, RZ, 0x1f ;  /* 0x00001fff00007589 */ /* 0x000f6200000e0000 */
[----:B------:R-:W1:Y:S01]  /*0310*/  LDC R4, c[0x0][0x65c] ;  /* 0x00019700ff047b82 */ /* 0x000e620000000800 */
[----:B------:R-:W-:Y:S02]  /*0320*/  ELECT P0, URZ, PT ;  /* 0x00000000003f782f */ /* 0x000fe40003800000 */
[----:B------:R-:W-:Y:S01]  /*0330*/  ISETP.NE.AND P2, PT, R7, RZ, PT ;  /* 0x000000ff0700720c */ /* 0x000fe20003f45270 */
[----:B------:R-:W2:Y:S01]  /*0340*/  S2R R8, SR_CTAID.Y ;  /* 0x0000000000087919 */ /* 0x000ea20000002600 */
[----:B0-----:R-:W-:Y:S01]  /*0350*/  UMOV UR4, 0x20 ;  /* 0x0000002000047882 */ /* 0x001fe20000000000 */
[----:B------:R-:W-:Y:S01]  /*0360*/  NOP ;  /* 0x0000000000007918 */ /* 0x000fe20000000000 */
[----:B------:R-:W-:Y:S01]  /*0370*/  NOP ;  /* 0x0000000000007918 */ /* 0x000fe20000000000 */
[----:B------:R-:W0:Y:S01]  /*0380*/  S2R R6, SR_CTAID.X ;  /* 0x0000000000067919 */ /* 0x000e220000002500 */
[----:B-----5:R-:W-:-:S02]  /*0390*/  ISETP.NE.OR P0, PT, R0, RZ, !P0 ;  /* 0x000000ff0000720c */ /* 0x020fc40004705670 */
[----:B-1----:R-:W-:Y:S02]  /*03a0*/  ISETP.NE.AND P4, PT, R4, 0x1, PT ;  /* 0x000000010400780c */ /* 0x002fe40003f85270 */
[----:B------:R-:W-:-:S04]  /*03b0*/  SHF.R.S32.HI R4, RZ, 0x1f, R3 ;  /* 0x0000001fff047819 */ /* 0x000fc80000011403 */
[----:B------:R-:W-:-:S04]  /*03c0*/  LEA.HI R4, R4, R3, RZ, 0x2 ;  /* 0x0000000304047211 */ /* 0x000fc800078f10ff */
[----:B------:R-:W-:Y:S01]  /*03d0*/  LOP3.LUT R4, R4, 0xfffffffc, RZ, 0xc0, !PT ;  /* 0xfffffffc04047812 */ /* 0x000fe200078ec0ff */
[----:B------:R-:W-:Y:S01]  /*03e0*/  VOTEU.ALL UP0, P0 ;  /* 0x00000000003f7886 */ /* 0x000fe20000000000 */
[----:B------:R-:W-:Y:S01]  /*03f0*/  VOTEU.ALL UP1, P0 ;  /* 0x00000000003f7886 */ /* 0x000fe20000020000 */
[----:B------:R-:W0:Y:S01]  /*0400*/  @P4 LDC R9, c[0x0][0x10] ;  /* 0x00000400ff094b82 */ /* 0x000e220000000800 */
[----:B------:R-:W-:Y:S02]  /*0410*/  @P4 IMAD.MOV.U32 R5, RZ, RZ, RZ ;  /* 0x000000ffff054224 */ /* 0x000fe400078e00ff */
[----:B------:R-:W-:Y:S01]  /*0420*/  IMAD.IADD R3, R3, 0x1, -R4 ;  /* 0x0000000103037824 */ /* 0x000fe200078e0a04 */
[----:B------:R-:W-:Y:S01]  /*0430*/  @!UP0 UMOV UR6, 0x400 ;  /* 0x0000040000068882 */ /* 0x000fe20000000000 */
[----:B------:R-:W-:-:S04]  /*0440*/  @!UP0 UIADD3 UR4, -UR4, 0x100000, URZ ;  /* 0x0010000004048890 */ /* 0x000fc8000fffe13f */
[----:B------:R-:W-:Y:S02]  /*0450*/  @!UP0 USHF.L.U32 UR5, UR4, 0xb, URZ ;  /* 0x0000000b04058899 */ /* 0x000fe4000800063f */
[----:B------:R-:W-:Y:S01]  /*0460*/  @!UP0 USHF.L.U32 UR4, UR4, 0x1, URZ ;  /* 0x0000000104048899 */ /* 0x000fe2000800063f */
[----:B--2---:R-:W-:Y:S01]  /*0470*/  @P4 IMAD.MOV.U32 R4, RZ, RZ, R8 ;  /* 0x000000ffff044224 */ /* 0x004fe200078e0008 */
[----:B------:R-:W1:Y:S01]  /*0480*/  @!UP0 S2UR UR7, SR_CgaCtaId ;  /* 0x00000000000789c3 */ /* 0x000e620000008800 */
[----:B------:R-:W-:-:S07]  /*0490*/  @P4 IMAD.MOV.U32 R13, RZ, RZ, RZ ;  /* 0x000000ffff0d4224 */ /* 0x000fce00078e00ff */
[----:B------:R-:W2:Y:S01]  /*04a0*/  @!P4 LDC R11, c[0x0][0xc] ;  /* 0x00000300ff0bcb82 */ /* 0x000ea20000000800 */
[----:B0-----:R-:W-:-:S04]  /*04b0*/  @P4 IMAD.WIDE.U32 R4, R6, R9, R4 ;  /* 0x0000000906044225 */ /* 0x001fc800078e0004 */
[----:B------:R-:W-:Y:S02]  /*04c0*/  VIADD R9, R7, 0xffffffff ;  /* 0xffffffff07097836 */ /* 0x000fe40000000000 */
[----:B------:R-:W-:Y:S01]  /*04d0*/  @P4 IMAD.MOV.U32 R0, RZ, RZ, R4 ;  /* 0x000000ffff004224 */ /* 0x000fe200078e0004 */
[----:B-1----:R-:W-:Y:S02]  /*04e0*/  @!UP0 ULEA UR6, UR7, UR6, 0x18 ;  /* 0x0000000607068291 */ /* 0x002fe4000f8ec03f */
[----:B------:R-:W-:Y:S01]  /*04f0*/  ISETP.GE.U32.AND P1, PT, R9, 0x2, PT ;  /* 0x000000020900780c */ /* 0x000fe20003f26070 */
[----:B------:R-:W-:Y:S01]  /*0500*/  VOTEU.ALL UP0, P0 ;  /* 0x00000000003f7886 */ /* 0x000fe20000000000 */
[----:B------:R-:W-:Y:S01]  /*0510*/  ISETP.NE.AND P0, PT, R3, 0x3, PT ;  /* 0x000000030300780c */ /* 0x000fe20003f05270 */
[----:B------:R-:W-:-:S03]  /*0520*/  @P4 IMAD.IADD R5, R5, 0x1, R13 ;  /* 0x0000000105054824 */ /* 0x000fc600078e020d */
[----:B------:R-:W-:-:S04]  /*0530*/  ISETP.EQ.OR P0, PT, R3, RZ, !P0 ;  /* 0x000000ff0300720c */ /* 0x000fc80004702670 */
[----:B------:R-:W-:Y:S01]  /*0540*/  ISETP.EQ.AND P0, PT, R7, RZ, P0 ;  /* 0x000000ff0700720c */ /* 0x000fe20000702270 */
[----:B------:R-:W-:Y:S01]  /*0550*/  IMAD.MOV.U32 R7, RZ, RZ, RZ ;  /* 0x000000ffff077224 */ /* 0x000fe200078e00ff */
[----:B------:R-:W0:Y:S02]  /*0560*/  FENCE.VIEW.ASYNC.S ;  /* 0x00000000000073c6 */ /* 0x000e240000000000 */
[----:B0-----:R0:W3:Y:S01]  /*0570*/  @!UP0 SYNCS.EXCH.64 URZ, [UR6+0x70], UR4 ;  /* 0x00007004063f85b2 */ /* 0x0010e20008000100 */
[----:B------:R-:W-:Y:S01]  /*0580*/  SEL R4, RZ, 0x1, !P0 ;  /* 0x00000001ff047807 */ /* 0x000fe20004000000 */
[----:B--2---:R-:W-:-:S03]  /*0590*/  @!P4 IMAD.WIDE.U32 R10, R11, R8, R6 ;  /* 0x000000080b0ac225 */ /* 0x004fc600078e0006 */
[----:B------:R-:W-:Y:S01]  /*05a0*/  SEL R4, R4, 0x2, P1 ;  /* 0x0000000204047807 */ /* 0x000fe20000800000 */
[----:B------:R-:W-:Y:S02]  /*05b0*/  @!P4 IMAD.MOV.U32 R0, RZ, RZ, R10 ;  /* 0x000000ffff00c224 */ /* 0x000fe400078e000a */
[----:B------:R-:W-:Y:S01]  /*05c0*/  @!P4 IMAD.MOV.U32 R5, RZ, RZ, R11 ;  /* 0x000000ffff05c224 */ /* 0x000fe200078e000b */
[----:B------:R0:W3:Y:S01]  /*05d0*/  @!UP1 SYNCS.EXCH.64 URZ, [UR6+0x78], UR4 ;  /* 0x00007804063f95b2 */ /* 0x0000e20008000100 */
[----:B------:R-:W-:Y:S01]  /*05e0*/  NOP ;  /* 0x0000000000007918 */ /* 0x000fe20000000000 */
[----:B---34-:R-:W-:Y:S06]  /*05f0*/  BAR.SYNC.DEFER_BLOCKING 0x0 ;  /* 0x0000000000007b1d */ /* 0x018fec0000010000 */
[----:B------:R-:W-:Y:S05]  /*0600*/  @!P2 BRA `(.L_x_3) ;  /* 0x0000004c00f4a947 */ /* 0x000fea0003800000 */
[----:B------:R-:W-:-:S13]  /*0610*/  ISETP.GT.U32.AND P0, PT, R9, 0x1, PT ;  /* 0x000000010900780c */ /* 0x000fda0003f04070 */
[----:B0-----:R-:W-:Y:S05]  /*0620*/  @P0 EXIT ;  /* 0x000000000000094d */ /* 0x001fea0003800000 */
[----:B------:R-:W-:Y:S01]  /*0630*/  ULDC.64 UR4, c[0x0][0x650] ;  /* 0x0001940000047ab9 */ /* 0x000fe20000000a00 */
[----:B------:R-:W-:Y:S01]  /*0640*/  PRMT R9, RZ, 0x7610, R9 ;  /* 0x00007610ff097816 */ /* 0x000fe20000000009 */
[----:B------:R-:W-:Y:S01]  /*0650*/  IMAD.MOV.U32 R16, RZ, RZ, -0x1 ;  /* 0xffffffffff107424 */ /* 0x000fe200078e00ff */
[----:B------:R-:W-:Y:S01]  /*0660*/  ISETP.GE.U32.AND P0, PT, R0, UR4, PT ;  /* 0x0000000400007c0c */ /* 0x000fe2000bf06070 */
[----:B------:R-:W-:Y:S02]  /*0670*/  IMAD.MOV.U32 R12, RZ, RZ, -0x1 ;  /* 0xffffffffff0c7424 */ /* 0x000fe400078e00ff */
[----:B------:R-:W-:Y:S01]  /*0680*/  IMAD.MOV.U32 R21, RZ, RZ, -0x1 ;  /* 0xffffffffff157424 */ /* 0x000fe200078e00ff */
[----:B------:R-:W-:-:S13]  /*0690*/  ISETP.GE.U32.AND.EX P0, PT, R5, UR5, PT, P0 ;  /* 0x0000000505007c0c */ /* 0x000fda000bf06100 */
[----:B------:R-:W-:Y:S05]  /*06a0*/  @P0 BRA `(.L_x_4) ;  /* 0x0000000400640947 */ /* 0x000fea0003800000 */
[----:B------:R-:W0:Y:S01]  /*06b0*/  LDC.64 R16, c[0x0][0x628] ;  /* 0x00018a00ff107b82 */ /* 0x000e220000000a00 */
[----:B------:R-:W-:Y:S02]  /*06c0*/  IMAD.MOV.U32 R10, RZ, RZ, R0 ;  /* 0x000000ffff0a7224 */ /* 0x000fe400078e0000 */
[----:B------:R-:W-:-:S05]  /*06d0*/  IMAD.MOV.U32 R11, RZ, RZ, R5 ;  /* 0x000000ffff0b7224 */ /* 0x000fca00078e0005 */
[----:B------:R-:W1:Y:S08]  /*06e0*/  LDC R18, c[0x0][0x630] ;  /* 0x00018c00ff127b82 */ /* 0x000e700000000800 */
[----:B------:R-:W2:Y:S01]  /*06f0*/  LDC.64 R20, c[0x0][0x620] ;  /* 0x00018800ff147b82 */ /* 0x000ea20000000a00 */
[----:B0-----:R-:W-:-:S04]  /*0700*/  ISETP.NE.U32.AND P0, PT, R16, RZ, PT ;  /* 0x000000ff1000720c */ /* 0x001fc80003f05070 */
[----:B------:R-:W-:-:S13]  /*0710*/  ISETP.NE.AND.EX P0, PT, R17, RZ, PT, P0 ;  /* 0x000000ff1100720c */ /* 0x000fda0003f05300 */
[----:B-12---:R-:W-:Y:S05]  /*0720*/  @!P0 BRA `(.L_x_5) ;  /* 0x0000000000288947 */ /* 0x006fea0003800000 */
[----:B------:R-:W0:Y:S02]  /*0730*/  LDC R3, c[0x0][0x634] ;  /* 0x00018d00ff037b82 */ /* 0x000e240000000800 */
[----:B0-----:R-:W-:-:S05]  /*0740*/  IADD3 R3, P0, R0, R3, RZ ;  /* 0x0000000300037210 */ /* 0x001fca0007f1e0ff */
[----:B------:R-:W-:-:S04]  /*0750*/  IMAD.X R9, RZ, RZ, R5, P0 ;  /* 0x000000ffff097224 */ /* 0x000fc800000e0605 */
[----:B------:R-:W-:-:S04]  /*0760*/  IMAD.WIDE.U32 R10, R9, R16, RZ ;  /* 0x00000010090a7225 */ /* 0x000fc800078e00ff */
[----:B------:R-:W-:-:S04]  /*0770*/  IMAD.WIDE.U32 R12, P0, R3, R17, R10 ;  /* 0x00000011030c7225 */ /* 0x000fc8000780000a */
[----:B------:R-:W-:-:S04]  /*0780*/  IMAD.WIDE.U32 R10, R3, R16, RZ ;  /* 0x00000010030a7225 */ /* 0x000fc800078e00ff */
[----:B------:R-:W-:Y:S01]  /*0790*/  IMAD.X R15, RZ, RZ, RZ, P0 ;  /* 0x000000ffff0f7224 */ /* 0x000fe200000e06ff */
[----:B------:R-:W-:Y:S01]  /*07a0*/  IADD3 RZ, P0, R11, R12, RZ ;  /* 0x0000000c0bff7210 */ /* 0x000fe20007f1e0ff */
[----:B------:R-:W-:-:S04]  /*07b0*/  IMAD.MOV.U32 R14, RZ, RZ, R13 ;  /* 0x000000ffff0e7224 */ /* 0x000fc800078e000d */
[----:B------:R-:W-:-:S08]  /*07c0*/  IMAD.WIDE.U32.X R10, R9, R17, R14, P0 ;  /* 0x00000011090a7225 */ /* 0x000fd000000e040e */
.L_x_5:
[-CC-:B------:R-:W-:Y:S01]  /*07d0*/  SHF.R.U64 R26, R10, R18.reuse, R11.reuse ;  /* 0x000000120a1a7219 */ /* 0x180fe2000000120b */
[----:B------:R-:W0:Y:S01]  /*07e0*/  LDC.64 R22, c[0x0][0x640] ;  /* 0x00019000ff167b82 */ /* 0x000e220000000a00 */
[----:B------:R-:W-:Y:S01]  /*07f0*/  SHF.R.U32.HI R7, RZ, R18, R11 ;  /* 0x00000012ff077219 */ /* 0x000fe2000001160b */
[----:B------:R-:W-:Y:S01]  /*0800*/  ULDC UR4, c[0x0][0x150] ;  /* 0x0000540000047ab9 */ /* 0x000fe20000000800 */
[----:B------:R-:W-:Y:S01]  /*0810*/  IADD3 R9, P0, RZ, -R26, RZ ;  /* 0x8000001aff097210 */ /* 0x000fe20007f1e0ff */
[----:B------:R-:W-:Y:S01]  /*0820*/  IMAD.MOV.U32 R10, RZ, RZ, R0 ;  /* 0x000000ffff0a7224 */ /* 0x000fe200078e0000 */
[----:B------:R-:W-:Y:S01]  /*0830*/  I2FP.F32.U32 R3, R6 ;  /* 0x0000000600037245 */ /* 0x000fe20000201000 */
[----:B------:R-:W-:Y:S02]  /*0840*/  IMAD.MOV.U32 R11, RZ, RZ, R5 ;  /* 0x000000ffff0b7224 */ /* 0x000fe400078e0005 */
[----:B------:R-:W1:Y:S01]  /*0850*/  LDC R14, c[0x0][0x618] ;  /* 0x00018600ff0e7b82 */ /* 0x000e620000000800 */
[----:B------:R-:W-:-:S02]  /*0860*/  IMAD.X R13, RZ, RZ, ~R7, P0 ;  /* 0x000000ffff0d7224 */ /* 0x000fc400000e0e07 */
[----:B------:R-:W-:Y:S01]  /*0870*/  FMUL R3, R3, UR4 ;  /* 0x0000000403037c20 */ /* 0x000fe20008400000 */
[----:B------:R-:W-:Y:S01]  /*0880*/  IMAD.WIDE.U32 R10, R9, R20, R10 ;  /* 0x00000014090a7225 */ /* 0x000fe200078e000a */
[----:B------:R-:W-:-:S03]  /*0890*/  ULDC UR4, c[0x0][0x154] ;  /* 0x0000550000047ab9 */ /* 0x000fc60000000800 */
[----:B------:R-:W-:Y:S01]  /*08a0*/  IMAD R12, R13, R20, RZ ;  /* 0x000000140d0c7224 */ /* 0x000fe200078e02ff */
[----:B------:R-:W2:Y:S01]  /*08b0*/  LDC R7, c[0x0][0x144] ;  /* 0x00005100ff077b82 */ /* 0x000ea20000000800 */
[----:B------:R-:W3:Y:S01]  /*08c0*/  F2I.U32.TRUNC.NTZ R3, R3 ;  /* 0x0000000300037305 */ /* 0x000ee2000020f000 */
[----:B------:R-:W-:Y:S02]  /*08d0*/  IMAD.MOV.U32 R13, RZ, RZ, -0x1 ;  /* 0xffffffffff0d7424 */ /* 0x000fe400078e00ff */
[----:B------:R-:W-:-:S04]  /*08e0*/  IMAD R9, R9, R21, R12 ;  /* 0x0000001509097224 */ /* 0x000fc800078e020c */
[----:B------:R-:W4:Y:S01]  /*08f0*/  LDC R18, c[0x0][0x608] ;  /* 0x00018200ff127b82 */ /* 0x000f220000000800 */
[----:B------:R-:W-:Y:S01]  /*0900*/  IMAD.IADD R11, R11, 0x1, R9 ;  /* 0x000000010b0b7824 */ /* 0x000fe200078e0209 */
[----:B0-----:R-:W-:Y:S02]  /*0910*/  ISETP.NE.U32.AND P0, PT, R22, RZ, PT ;  /* 0x000000ff1600720c */ /* 0x001fe40003f05070 */
[----:B------:R-:W-:Y:S02]  /*0920*/  I2FP.F32.U32 R9, R8 ;  /* 0x0000000800097245 */ /* 0x000fe40000201000 */
[----:B------:R-:W-:Y:S02]  /*0930*/  ISETP.NE.AND.EX P0, PT, R23, RZ, PT, P0 ;  /* 0x000000ff1700720c */ /* 0x000fe40003f05300 */
[----:B------:R-:W0:Y:S01]  /*0940*/  LDC R12, c[0x0][0x658] ;  /* 0x00019600ff0c7b82 */ /* 0x000e220000000800 */
[-C--:B-1----:R-:W-:Y:S01]  /*0950*/  SHF.R.U64 R16, R10, R14.reuse, R11 ;  /* 0x0000000e0a107219 */ /* 0x082fe2000000120b */
[----:B---3--:R-:W-:Y:S01]  /*0960*/  IMAD.MOV R10, RZ, RZ, -R3 ;  /* 0x000000ffff0a7224 */ /* 0x008fe200078e0a03 */
[----:B------:R-:W-:-:S05]  /*0970*/  SHF.R.U32.HI R11, RZ, R14, R11 ;  /* 0x0000000eff0b7219 */ /* 0x000fca000001160b */
[----:B------:R-:W1:Y:S01]  /*0980*/  LDC R17, c[0x0][0x148] ;  /* 0x00005200ff117b82 */ /* 0x000e620000000800 */
[----:B--2---:R-:W-:Y:S02]  /*0990*/  IMAD R3, R7, R10, R6 ;  /* 0x0000000a07037224 */ /* 0x004fe400078e0206 */
[----:B------:R-:W-:-:S04]  /*09a0*/  FMUL R7, R9, UR4 ;  /* 0x0000000409077c20 */ /* 0x000fc80008400000 */
[----:B------:R2:W3:Y:S01]  /*09b0*/  F2I.U32.TRUNC.NTZ R15, R7 ;  /* 0x00000007000f7305 */ /* 0x0004e2000020f000 */
[----:B------:R-:W1:Y:S01]  /*09c0*/  LDC R21, c[0x0][0x600] ;  /* 0x00018000ff157b82 */ /* 0x000e620000000800 */
[-CC-:B----4-:R-:W-:Y:S02]  /*09d0*/  SHF.R.U64 R27, R16, R18.reuse, R11.reuse ;  /* 0x00000012101b7219 */ /* 0x190fe4000000120b */
[----:B------:R-:W-:Y:S01]  /*09e0*/  SHF.R.U32.HI R9, RZ, R18, R11 ;  /* 0x00000012ff097219 */ /* 0x000fe2000001160b */
[----:B------:R-:W-:-:S04]  /*09f0*/  IMAD.MOV.U32 R11, RZ, RZ, 0x1 ;  /* 0x00000001ff0b7424 */ /* 0x000fc800078e00ff */
[----:B------:R-:W4:Y:S01]  /*0a00*/  LDC R20, c[0x0][0x648] ;  /* 0x00019200ff147b82 */ /* 0x000f220000000800 */
[-C--:B0-----:R-:W-:Y:S02]  /*0a10*/  SHF.L.U32 R6, R13, R12.reuse, RZ ;  /* 0x0000000c0d067219 */ /* 0x081fe400000006ff */
[-CC-:B------:R-:W-:Y:S02]  /*0a20*/  SHF.R.U64 R18, R27, R12.reuse, R9.reuse ;  /* 0x0000000c1b127219 */ /* 0x180fe40000001209 */
[----:B------:R-:W-:Y:S02]  /*0a30*/  SHF.R.U32.HI R19, RZ, R12, R9 ;  /* 0x0000000cff137219 */ /* 0x000fe40000011609 */
[----:B------:R-:W-:Y:S01]  /*0a40*/  LOP3.LUT R14, RZ, R6, RZ, 0x33, !PT ;  /* 0x00000006ff0e7212 */ /* 0x000fe200078e33ff */
[----:B------:R-:W0:Y:S01]  /*0a50*/  LDC R25, c[0x0][0x638] ;  /* 0x00018e00ff197b82 */ /* 0x000e220000000800 */
[----:B------:R-:W-:Y:S01]  /*0a60*/  SHF.L.U32 R9, R11, R12, RZ ;  /* 0x0000000c0b097219 */ /* 0x000fe200000006ff */
[----:B------:R-:W-:-:S02]  /*0a70*/  IMAD.MOV.U32 R6, RZ, RZ, R18 ;  /* 0x000000ffff067224 */ /* 0x000fc400078e0012 */
[----:B--2---:R-:W-:-:S04]  /*0a80*/  IMAD.MOV.U32 R7, RZ, RZ, R19 ;  /* 0x000000ffff077224 */ /* 0x004fc800078e0013 */
[----:B------:R-:W2:Y:S01]  /*0a90*/  LDC R24, c[0x0][0x610] ;  /* 0x00018400ff187b82 */ /* 0x000ea20000000800 */
[----:B---3--:R-:W-:Y:S05]  /*0aa0*/  @!P0 BRA `(.L_x_6) ;  /* 0x0000000000288947 */ /* 0x008fea0003800000 */
[----:B------:R-:W3:Y:S02]  /*0ab0*/  LDC R13, c[0x0][0x64c] ;  /* 0x00019300ff0d7b82 */ /* 0x000ee40000000800 */
[----:B---3--:R-:W-:-:S05]  /*0ac0*/  IADD3 R13, P0, R18, R13, RZ ;  /* 0x0000000d120d7210 */ /* 0x008fca0007f1e0ff */
        /* <DEDUP_REMOVED lines=8> */
.L_x_6:
[----:B----4-:R-:W-:Y:S01]  /*0b50*/  SHF.R.U64 R6, R6, R20, R7 ;  /* 0x0000001406067219 */ /* 0x010fe20000001207 */
[----:B-1----:R-:W-:Y:S01]  /*0b60*/  VIADD R7, R21, 0xffffffff ;  /* 0xffffffff15077836 */ /* 0x002fe20000000000 */
[----:B------:R-:W-:Y:S01]  /*0b70*/  LOP3.LUT R14, R27, R14, RZ, 0xc0, !PT ;  /* 0x0000000e1b0e7212 */ /* 0x000fe200078ec0ff */
[----:B------:R-:W-:Y:S02]  /*0b80*/  IMAD.MOV R15, RZ, RZ, -R15 ;  /* 0x000000ffff0f7224 */ /* 0x000fe400078e0a0f */
[----:B------:R-:W-:Y:S01]  /*0b90*/  IMAD.MOV R10, RZ, RZ, -R6 ;  /* 0x000000ffff0a7224 */ /* 0x000fe200078e0a06 */
[----:B------:R-:W-:Y:S01]  /*0ba0*/  LOP3.LUT R7, R16, R7, RZ, 0xc0, !PT ;  /* 0x0000000710077212 */ /* 0x000fe200078ec0ff */
[----:B------:R-:W-:Y:S02]  /*0bb0*/  IMAD R14, R9, R6, R14 ;  /* 0x00000006090e7224 */ /* 0x000fe400078e020e */
[----:B------:R-:W-:Y:S02]  /*0bc0*/  @P4 IMAD R3, R17, R15, R8 ;  /* 0x0000000f11034224 */ /* 0x000fe400078e0208 */
[----:B0-----:R-:W-:-:S02]  /*0bd0*/  IMAD R6, R10, R25, R18 ;  /* 0x000000190a067224 */ /* 0x001fc400078e0212 */
[----:B--2---:R-:W-:Y:S02]  /*0be0*/  IMAD R3, R14, R24, R3 ;  /* 0x000000180e037224 */ /* 0x004fe400078e0203 */
[----:B------:R-:W-:Y:S02]  /*0bf0*/  IMAD R6, R6, R21, R7 ;  /* 0x0000001506067224 */ /* 0x000fe400078e0207 */
[----:B------:R-:W-:Y:S02]  /*0c00*/  IMAD.MOV.U32 R9, RZ, RZ, 0x1 ;  /* 0x00000001ff097424 */ /* 0x000fe400078e00ff */
[----:B------:R-:W-:Y:S01]  /*0c10*/  IMAD.MOV.U32 R21, RZ, RZ, R26 ;  /* 0x000000ffff157224 */ /* 0x000fe200078e001a */
[----:B------:R-:W-:Y:S02]  /*0c20*/  SEL R12, R6, R3, !P4 ;  /* 0x00000003060c7207 */ /* 0x000fe40006000000 */
[----:B------:R-:W-:-:S07]  /*0c30*/  SEL R16, R3, R6, !P4 ;  /* 0x0000000603107207 */ /* 0x000fce0006000000 */
.L_x_4:
[----:B------:R-:W-:-:S08]  /*0c40*/  NOP ;  /* 0x0000000000007918 */ /* 0x000fd00000000000 */
[----:B------:R-:W0:Y:S02]  /*0c50*/  USETMAXREG.TRY_ALLOC.CTAPOOL UP0, 0xe8 ;  /* 0x000000e8000079c8 */ /* 0x000e240008000600 */
[----:B0-----:R-:W-:-:S13]  /*0c60*/  PLOP3.LUT P0, PT, PT, PT, UP0, 0x80, 0x0 ;  /* 0x000000000000781c */ /* 0x001fda0003f0f008 */
[----:B------:R-:W-:Y:S05]  /*0c70*/  @!P0 BRA `(.L_x_4) ;  /* 0xfffffffc00f08947 */ /* 0x000fea000383ffff */
[----:B------:R-:W-:Y:S01]  /*0c80*/  ULDC.64 UR4, c[0x0][0x598] ;  /* 0x0001660000047ab9 */ /* 0x000fe20000000a00 */
[----:B------:R-:W-:Y:S01]  /*0c90*/  ULDC.64 UR20, c[0x0][0x208] ;  /* 0x0000820000147ab9 */ /* 0x000fe20000000a00 */
[----:B------:R-:W-:-:S04]  /*0ca0*/  ISETP.NE.U32.AND P0, PT, RZ, UR4, PT ;  /* 0x00000004ff007c0c */ /* 0x000fc8000bf05070 */
[----:B------:R-:W-:-:S13]  /*0cb0*/  ISETP.NE.AND.EX P0, PT, RZ, UR5, PT, P0 ;  /* 0x00000005ff007c0c */ /* 0x000fda000bf05300 */
[----:B------:R-:W-:Y:S05]  /*0cc0*/  @!P0 BRA `(.L_x_7) ;  /* 0x00000000001c8947 */ /* 0x000fea0003800000 */
[----:B------:R-:W0:Y:S02]  /*0cd0*/  LDC.64 R6, c[0x0][0x598] ;  /* 0x00016600ff067b82 */ /* 0x000e240000000a00 */
[----:B0-----:R-:W2:Y:S02]  /*0ce0*/  LDG.E.64 R6, desc[UR20][R6.64] ;  /* 0x0000001406067981 */ /* 0x001ea4000c1e1b00 */
[----:B--2---:R-:W-:-:S04]  /*0cf0*/  ISETP.NE.U32.AND P0, PT, R6, RZ, PT ;  /* 0x000000ff0600720c */ /* 0x004fc80003f05070 */
[----:B------:R-:W-:-:S13]  /*0d00*/  ISETP.NE.AND.EX P0, PT, R7, RZ, PT, P0 ;  /* 0x000000ff0700720c */ /* 0x000fda0003f05300 */
[----:B------:R-:W-:Y:S05]  /*0d10*/  @!P0 BRA `(.L_x_7) ;  /* 0x0000000000088947 */ /* 0x000fea0003800000 */
[----:B------:R0:W5:Y:S01]  /*0d20*/  LD.E R3, desc[UR20][R6.64] ;  /* 0x0000001406037980 */ /* 0x000162000c101900 */
[----:B------:R-:W-:Y:S05]  /*0d30*/  BRA `(.L_x_8) ;  /* 0x0000000000207947 */ /* 0x000fea0003800000 */
.L_x_7:
[----:B------:R-:W-:Y:S02]  /*0d40*/  ULDC.64 UR4, c[0x0][0x588] ;  /* 0x0001620000047ab9 */ /* 0x000fe40000000a00 */
[----:B------:R-:W-:-:S04]  /*0d50*/  ISETP.NE.U32.AND P0, PT, RZ, UR4, PT ;  /* 0x00000004ff007c0c */ /* 0x000fc8000bf05070 */
[----:B------:R-:W-:-:S13]  /*0d60*/  ISETP.NE.AND.EX P0, PT, RZ, UR5, PT, P0 ;  /* 0x00000005ff007c0c */ /* 0x000fda000bf05300 */
[----:B------:R-:W-:Y:S05]  /*0d70*/  @!P0 BRA `(.L_x_9) ;  /* 0x00000000000c8947 */ /* 0x000fea0003800000 */
[----:B------:R-:W0:Y:S02]  /*0d80*/  LDC.64 R6, c[0x0][0x588] ;  /* 0x00016200ff067b82 */ /* 0x000e240000000a00 */
[----:B0-----:R1:W5:Y:S01]  /*0d90*/  LDG.E R3, desc[UR20][R6.64] ;  /* 0x0000001406037981 */ /* 0x001362000c1e1900 */
[----:B------:R-:W-:Y:S05]  /*0da0*/  BRA `(.L_x_8) ;  /* 0x0000000000047947 */ /* 0x000fea0003800000 */
.L_x_9:
[----:B------:R-:W2:Y:S02]  /*0db0*/  LDC R3, c[0x0][0x580] ;  /* 0x00016000ff037b82 */ /* 0x000ea40000000800 */
.L_x_8:
[----:B------:R-:W-:Y:S02]  /*0dc0*/  ULDC.64 UR4, c[0x0][0x5a0] ;  /* 0x0001680000047ab9 */ /* 0x000fe40000000a00 */
[----:B------:R-:W-:-:S04]  /*0dd0*/  ISETP.NE.U32.AND P0, PT, RZ, UR4, PT ;  /* 0x00000004ff007c0c */ /* 0x000fc8000bf05070 */
[----:B------:R-:W-:-:S13]  /*0de0*/  ISETP.NE.AND.EX P0, PT, RZ, UR5, PT, P0 ;  /* 0x00000005ff007c0c */ /* 0x000fda000bf05300 */
[----:B------:R-:W-:Y:S05]  /*0df0*/  @!P0 BRA `(.L_x_10) ;  /* 0x00000000001c8947 */ /* 0x000fea0003800000 */
[----:B01----:R-:W0:Y:S02]  /*0e00*/  LDC.64 R6, c[0x0][0x5a0] ;  /* 0x00016800ff067b82 */ /* 0x003e240000000a00 */
[----:B0-----:R-:W3:Y:S02]  /*0e10*/  LDG.E.64 R6, desc[UR20][R6.64] ;  /* 0x0000001406067981 */ /* 0x001ee4000c1e1b00 */
[----:B---3--:R-:W-:-:S04]  /*0e20*/  ISETP.NE.U32.AND P0, PT, R6, RZ, PT ;  /* 0x000000ff0600720c */ /* 0x008fc80003f05070 */
[----:B------:R-:W-:-:S13]  /*0e30*/  ISETP.NE.AND.EX P0, PT, R7, RZ, PT, P0 ;  /* 0x000000ff0700720c */ /* 0x000fda0003f05300 */
[----:B------:R-:W-:Y:S05]  /*0e40*/  @!P0 BRA `(.L_x_10) ;  /* 0x0000000000088947 */ /* 0x000fea0003800000 */
[----:B------:R0:W5:Y:S01]  /*0e50*/  LD.E R10, desc[UR20][R6.64] ;  /* 0x00000014060a7980 */ /* 0x000162000c101900 */
[----:B------:R-:W-:Y:S05]  /*0e60*/  BRA `(.L_x_11) ;  /* 0x0000000000207947 */ /* 0x000fea0003800000 */
.L_x_10:
[----:B------:R-:W-:Y:S02]  /*0e70*/  ULDC.64 UR4, c[0x0][0x590] ;  /* 0x0001640000047ab9 */ /* 0x000fe40000000a00 */
[----:B------:R-:W-:-:S04]  /*0e80*/  ISETP.NE.U32.AND P0, PT, RZ, UR4, PT ;  /* 0x00000004ff007c0c */ /* 0x000fc8000bf05070 */
[----:B------:R-:W-:-:S13]  /*0e90*/  ISETP.NE.AND.EX P0, PT, RZ, UR5, PT, P0 ;  /* 0x00000005ff007c0c */ /* 0x000fda000bf05300 */
[----:B------:R-:W-:Y:S05]  /*0ea0*/  @!P0 BRA `(.L_x_12) ;  /* 0x00000000000c8947 */ /* 0x000fea0003800000 */
[----:B------:R-:W3:Y:S02]  /*0eb0*/  LDC.64 R10, c[0x0][0x590] ;  /* 0x00016400ff0a7b82 */ /* 0x000ee40000000a00 */
[----:B---3--:R3:W5:Y:S01]  /*0ec0*/  LDG.E R10, desc[UR20][R10.64] ;  /* 0x000000140a0a7981 */ /* 0x008762000c1e1900 */
[----:B------:R-:W-:Y:S05]  /*0ed0*/  BRA `(.L_x_11) ;  /* 0x0000000000047947 */ /* 0x000fea0003800000 */
.L_x_12:
[----:B------:R-:W4:Y:S02]  /*0ee0*/  LDC R10, c[0x0][0x584] ;  /* 0x00016100ff0a7b82 */ /* 0x000f240000000800 */
.L_x_11:
[----:B------:R-:W-:-:S13]  /*0ef0*/  LOP3.LUT P0, RZ, R9, 0xff, RZ, 0xc0, !PT ;  /* 0x000000ff09ff7812 */ /* 0x000fda000780c0ff */
[----:B------:R-:W-:Y:S05]  /*0f00*/  @!P0 EXIT ;  /* 0x000000000000894d */ /* 0x000fea0003800000 */
[----:B------:R-:W-:Y:S01]  /*0f10*/  ULDC UR4, c[0x0][0x28c] ;  /* 0x0000a30000047ab9 */ /* 0x000fe20000000800 */
[----:B------:R-:W-:Y:S01]  /*0f20*/  LOP3.LUT R85, R4, 0x1, RZ, 0xfc, !PT ;  /* 0x0000000104557812 */ /* 0x000fe200078efcff */
[----:B------:R-:W-:-:S04]  /*0f30*/  UIADD3 UR4, UR4, 0x7f, URZ ;  /* 0x0000007f04047890 */ /* 0x000fc8000fffe03f */
[----:B------:R-:W-:-:S04]  /*0f40*/  USHF.R.S32.HI UR5, URZ, 0x1f, UR4 ;  /* 0x0000001f3f057899 */ /* 0x000fc80008011404 */
[----:B------:R-:W-:-:S03]  /*0f50*/  ULEA.HI UR5, UR5, UR4, URZ, 0x7 ;  /* 0x0000000405057291 */ /* 0x000fc6000f8f383f */
[----:B------:R-:W-:Y:S01]  /*0f60*/  UMOV UR4, URZ ;  /* 0x0000003f00047c82 */ /* 0x000fe20008000000 */
[----:B------:R-:W-:-:S03]  /*0f70*/  USHF.R.S32.HI UR9, URZ, 0x7, UR5 ;  /* 0x000000073f097899 */ /* 0x000fc60008011405 */
[----:B------:R-:W-:-:S09]  /*0f80*/  UMOV UR5, URZ ;  /* 0x0000003f00057c82 */ /* 0x000fd20008000000 */
.L_x_101:
[----:B01----:R-:W-:Y:S01]  /*0f90*/  LOP3.LUT R6, R2, 0x80, RZ, 0xc0, !PT ;  /* 0x0000008002067812 */ /* 0x003fe200078ec0ff */
[----:B------:R-:W0:Y:S01]  /*0fa0*/  S2UR UR13, SR_CgaCtaId ;  /* 0x00000000000d79c3 */ /* 0x000e220000008800 */
[----:B------:R-:W-:Y:S01]  /*0fb0*/  UMOV UR12, 0x400 ;  /* 0x00000400000c7882 */ /* 0x000fe20000000000 */
[----:B------:R-:W-:Y:S01]  /*0fc0*/  UMOV UR6, URZ ;  /* 0x0000003f00067c82 */ /* 0x000fe20008000000 */
[----:B------:R-:W-:Y:S01]  /*0fd0*/  SHF.R.U32.HI R6, RZ, 0x7, R6 ;  /* 0x00000007ff067819 */ /* 0x000fe20000011606 */
[----:B------:R-:W-:Y:S01]  /*0fe0*/  UMOV UR7, URZ ;  /* 0x0000003f00077c82 */ /* 0x000fe20008000000 */
[----:B------:R-:W-:Y:S01]  /*0ff0*/  CS2R R22, SRZ ;  /* 0x0000000000167805 */ /* 0x000fe2000001ff00 */
[----:B---3--:R-:W-:Y:S01]  /*1000*/  IMAD.MOV.U32 R11, RZ, RZ, RZ ;  /* 0x000000ffff0b7224 */ /* 0x008fe200078e00ff */
[----:B------:R-:W-:Y:S01]  /*1010*/  CS2R R56, SRZ ;  /* 0x0000000000387805 */ /* 0x000fe2000001ff00 */
[----:B------:R-:W1:Y:S01]  /*1020*/  LDC R7, c[0x0][0x28c] ;  /* 0x0000a300ff077b82 */ /* 0x000e620000000800 */
[----:B------:R-:W3:Y:S01]  /*1030*/  SHFL.IDX PT, R6, R6, RZ, 0x1f ;  /* 0x00001fff06067589 */ /* 0x000ee200000e0000 */
[----:B------:R-:W-:-:S02]  /*1040*/  CS2R R58, SRZ ;  /* 0x00000000003a7805 */ /* 0x000fc4000001ff00 */
[----:B------:R-:W-:Y:S02]  /*1050*/  CS2R R60, SRZ ;  /* 0x00000000003c7805 */ /* 0x000fe4000001ff00 */
[----:B------:R-:W-:Y:S02]  /*1060*/  CS2R R62, SRZ ;  /* 0x00000000003e7805 */ /* 0x000fe4000001ff00 */
[----:B------:R-:W-:Y:S02]  /*1070*/  CS2R R64, SRZ ;  /* 0x0000000000407805 */ /* 0x000fe4000001ff00 */
[----:B------:R-:W-:Y:S02]  /*1080*/  CS2R R66, SRZ ;  /* 0x0000000000427805 */ /* 0x000fe4000001ff00 */
[----:B------:R-:W-:Y:S02]  /*1090*/  CS2R R68, SRZ ;  /* 0x0000000000447805 */ /* 0x000fe4000001ff00 */
[----:B------:R-:W-:-:S02]  /*10a0*/  CS2R R70, SRZ ;  /* 0x0000000000467805 */ /* 0x000fc4000001ff00 */
[----:B------:R-:W-:Y:S02]  /*10b0*/  CS2R R72, SRZ ;  /* 0x0000000000487805 */ /* 0x000fe4000001ff00 */
[----:B------:R-:W-:Y:S02]  /*10c0*/  CS2R R74, SRZ ;  /* 0x00000000004a7805 */ /* 0x000fe4000001ff00 */
[----:B------:R-:W-:Y:S02]  /*10d0*/  CS2R R76, SRZ ;  /* 0x00000000004c7805 */ /* 0x000fe4000001ff00 */
[----:B------:R-:W-:Y:S02]  /*10e0*/  CS2R R78, SRZ ;  /* 0x00000000004e7805 */ /* 0x000fe4000001ff00 */
[----:B------:R-:W-:Y:S02]  /*10f0*/  CS2R R80, SRZ ;  /* 0x0000000000507805 */ /* 0x000fe4000001ff00 */
[----:B------:R-:W-:Y:S01]  /*1100*/  CS2R R82, SRZ ;  /* 0x0000000000527805 */ /* 0x000fe2000001ff00 */
[----:B------:R-:W-:Y:S01]  /*1110*/  IMAD.MOV.U32 R84, RZ, RZ, RZ ;  /* 0x000000ffff547224 */ /* 0x000fe200078e00ff */
[----:B------:R-:W-:Y:S01]  /*1120*/  CS2R R40, SRZ ;  /* 0x0000000000287805 */ /* 0x000fe2000001ff00 */
[----:B------:R-:W-:Y:S01]  /*1130*/  IMAD.U32 R9, RZ, RZ, UR4 ;  /* 0x00000004ff097e24 */ /* 0x000fe2000f8e00ff */
[----:B------:R-:W-:-:S02]  /*1140*/  CS2R R42, SRZ ;  /* 0x00000000002a7805 */ /* 0x000fc4000001ff00 */
[----:B------:R-:W-:Y:S02]  /*1150*/  CS2R R44, SRZ ;  /* 0x00000000002c7805 */ /* 0x000fe4000001ff00 */
[----:B------:R-:W-:Y:S02]  /*1160*/  CS2R R46, SRZ ;  /* 0x00000000002e7805 */ /* 0x000fe4000001ff00 */
[----:B------:R-:W-:Y:S02]  /*1170*/  CS2R R48, SRZ ;  /* 0x0000000000307805 */ /* 0x000fe4000001ff00 */
[----:B------:R-:W-:Y:S02]  /*1180*/  CS2R R50, SRZ ;  /* 0x0000000000327805 */ /* 0x000fe4000001ff00 */
[----:B------:R-:W-:Y:S02]  /*1190*/  CS2R R52, SRZ ;  /* 0x0000000000347805 */ /* 0x000fe4000001ff00 */
[----:B-1----:R-:W-:-:S02]  /*11a0*/  ISETP.GE.AND P0, PT, R7, 0x1, PT ;  /* 0x000000010700780c */ /* 0x002fc40003f06270 */
[----:B------:R-:W-:Y:S02]  /*11b0*/  CS2R R54, SRZ ;  /* 0x0000000000367805 */ /* 0x000fe4000001ff00 */
[----:B---3--:R-:W-:Y:S02]  /*11c0*/  R2UR UR8, R6 ;  /* 0x00000000060872ca */ /* 0x008fe400000e0000 */
[----:B------:R-:W-:Y:S02]  /*11d0*/  CS2R R24, SRZ ;  /* 0x0000000000187805 */ /* 0x000fe4000001ff00 */
[----:B------:R-:W-:Y:S02]  /*11e0*/  CS2R R26, SRZ ;  /* 0x00000000001a7805 */ /* 0x000fe4000001ff00 */
[----:B------:R-:W-:Y:S02]  /*11f0*/  CS2R R28, SRZ ;  /* 0x00000000001c7805 */ /* 0x000fe4000001ff00 */
[----:B------:R-:W-:-:S02]  /*1200*/  CS2R R30, SRZ ;  /* 0x00000000001e7805 */ /* 0x000fc4000001ff00 */
[----:B------:R-:W-:Y:S02]  /*1210*/  CS2R R32, SRZ ;  /* 0x0000000000207805 */ /* 0x000fe4000001ff00 */
[----:B------:R-:W-:Y:S02]  /*1220*/  CS2R R34, SRZ ;  /* 0x0000000000227805 */ /* 0x000fe4000001ff00 */
[----:B------:R-:W-:Y:S02]  /*1230*/  CS2R R36, SRZ ;  /* 0x0000000000247805 */ /* 0x000fe4000001ff00 */
[----:B------:R-:W-:Y:S01]  /*1240*/  CS2R R38, SRZ ;  /* 0x0000000000267805 */ /* 0x000fe2000001ff00 */
[----:B------:R-:W-:-:S04]  /*1250*/  ULEA.HI UR10, UR8, UR8, URZ, 0x1 ;  /* 0x00000008080a7291 */ /* 0x000fc8000f8f083f */
[----:B------:R-:W-:Y:S02]  /*1260*/  ULOP3.LUT UR11, UR10, 0x7fffe, URZ, 0xc0, !UPT ;  /* 0x0007fffe0a0b7892 */ /* 0x000fe4000f8ec03f */
[----:B0-----:R-:W-:Y:S02]  /*1270*/  ULEA UR10, UR13, UR12, 0x18 ;  /* 0x0000000c0d0a7291 */ /* 0x001fe4000f8ec03f */
[----:B------:R-:W-:Y:S01]  /*1280*/  UIADD3 UR11, UR8, -UR11, URZ ;  /* 0x8000000b080b7290 */ /* 0x000fe2000fffe03f */
[----:B------:R-:W-:Y:S02]  /*1290*/  UMOV UR12, UR5 ;  /* 0x00000005000c7c82 */ /* 0x000fe40008000000 */
[----:B------:R-:W-:Y:S01]  /*12a0*/  UMOV UR8, URZ ;  /* 0x0000003f00087c82 */ /* 0x000fe20008000000 */
[----:B------:R-:W-:-:S04]  /*12b0*/  ULEA UR11, UR11, UR10, 0xd ;  /* 0x0000000a0b0b7291 */ /* 0x000fc8000f8e683f */
[----:B------:R-:W-:-:S04]  /*12c0*/  UIADD3 UR11, UR11, 0x180, URZ ;  /* 0x000001800b0b7890 */ /* 0x000fc8000fffe03f */
[----:B------:R-:W-:-:S04]  /*12d0*/  USHF.R.U32.HI UR11, URZ, 0x4, UR11 ;  /* 0x000000043f0b7899 */ /* 0x000fc8000801160b */
[----:B------:R-:W-:Y:S01]  /*12e0*/  ULOP3.LUT UR11, UR11, 0x3fff, URZ, 0xc0, !UPT ;  /* 0x00003fff0b0b7892 */ /* 0x000fe2000f8ec03f */
[----:B-----5:R-:W-:Y:S11]  /*12f0*/  @!P0 BRA `(.L_x_13) ;  /* 0x0000000400e08947 */ /* 0x020ff60003800000 */
[----:B------:R-:W-:-:S13]  /*1300*/  ISETP.NE.AND P1, PT, R85, 0x3, PT ;  /* 0x000000035500780c */ /* 0x000fda0003f25270 */
[----:B------:R-:W-:Y:S05]  /*1310*/  @!P1 BRA `(.L_x_14) ;  /* 0x0000000000049947 */ /* 0x000fea0003800000 */
[----:B------:R-:W-:Y:S01]  /*1320*/  BPT.TRAP 0x1 ;  /* 0x000000040000795c */ /* 0x000fe20000300000 */
.L_x_14:
[----:B------:R-:W-:Y:S01]  /*1330*/  ULEA UR6, UR5, UR10, 0x3 ;  /* 0x0000000a05067291 */ /* 0x000fe2000f8e183f */
[----:B------:R-:W-:-:S05]  /*1340*/  IMAD.U32 R6, RZ, RZ, UR4 ;  /* 0x00000004ff067e24 */ /* 0x000fca000f8e00ff */
[----:B------:R-:W-:-:S04]  /*1350*/  SHF.L.U32 R6, R6, 0x1f, RZ ;  /* 0x0000001f06067819 */ /* 0x000fc800000006ff */
[----:B------:R0:W1:Y:S01]  /*1360*/  SYNCS.PHASECHK.TRANS64.TRYWAIT P0, [UR6], R6 ;  /* 0x00000006ff0075a7 */ /* 0x0000620008000146 */
[----:B------:R-:W-:Y:S05]  /*1370*/  @!P1 BRA `(.L_x_15) ;  /* 0x0000000000049947 */ /* 0x000fea0003800000 */
[----:B------:R-:W-:Y:S01]  /*1380*/  BPT.TRAP 0x1 ;  /* 0x000000040000795c */ /* 0x000fe20000300000 */
.L_x_15:
[----:B-1----:R-:W-:Y:S05]  /*1390*/  @P0 BRA `(.L_x_16) ;  /* 0x0000000000080947 */ /* 0x002fea0003800000 */
[----:B------:R-:W1:Y:S02]  /*13a0*/  SYNCS.PHASECHK.TRANS64.TRYWAIT P0, [UR6], R6 ;  /* 0x00000006ff0075a7 */ /* 0x000e640008000146 */
[----:B-1----:R-:W-:Y:S05]  /*13b0*/  @!P0 BRA `(.L_x_17) ;  /* 0x0000005800688947 */ /* 0x002fea0003800000 */
.L_x_16:
[----:B------:R-:W-:Y:S01]  /*13c0*/  UIADD3 UR6, UR10, 0x30180, URZ ;  /* 0x000301800a067890 */ /* 0x000fe2000fffe03f */
[----:B------:R-:W-:Y:S01]  /*13d0*/  WARPGROUP.ARRIVE ;  /* 0x00000000000079c5 */ /* 0x000fe20000000000 */
[----:B------:R-:W-:Y:S01]  /*13e0*/  ULOP3.LUT UR8, UR11, 0x10000, URZ, 0xfc, !UPT ;  /* 0x000100000b087892 */ /* 0x000fe2000f8efc3f */
[----:B------:R-:W-:Y:S01]  /*13f0*/  CS2R R22, SRZ ;  /* 0x0000000000167805 */ /* 0x000fe2000001ff00 */
[----:B------:R-:W-:Y:S01]  /*1400*/  USHF.R.U32.HI UR6, URZ, 0x4, UR6 ;  /* 0x000000043f067899 */ /* 0x000fe20008011606 */
[----:B------:R-:W-:Y:S01]  /*1410*/  IMAD.MOV.U32 R11, RZ, RZ, RZ ;  /* 0x000000ffff0b7224 */ /* 0x000fe200078e00ff */
[----:B------:R-:W-:Y:S01]  /*1420*/  ULEA UR8, UR5, UR8, 0xb ;  /* 0x0000000805087291 */ /* 0x000fe2000f8e583f */
[----:B------:R-:W-:Y:S01]  /*1430*/  CS2R R56, SRZ ;  /* 0x0000000000387805 */ /* 0x000fe2000001ff00 */
[----:B------:R-:W-:Y:S01]  /*1440*/  ULOP3.LUT UR6, UR6, 0x3fff, URZ, 0xc0, !UPT ;  /* 0x00003fff06067892 */ /* 0x000fe2000f8ec03f */
[----:B------:R-:W-:Y:S01]  /*1450*/  CS2R R58, SRZ ;  /* 0x00000000003a7805 */ /* 0x000fe2000001ff00 */
[----:B------:R-:W-:Y:S01]  /*1460*/  UMOV UR13, 0x40000040 ;  /* 0x40000040000d7882 */ /* 0x000fe20000000000 */
[----:B------:R-:W-:Y:S01]  /*1470*/  UMOV UR15, 0x40000040 ;  /* 0x40000040000f7882 */ /* 0x000fe20000000000 */
[----:B------:R-:W-:Y:S01]  /*1480*/  ULOP3.LUT UR6, UR6, 0x10000, URZ, 0xfc, !UPT ;  /* 0x0001000006067892 */ /* 0x000fe2000f8efc3f */
[----:B------:R-:W-:Y:S01]  /*1490*/  CS2R R60, SRZ ;  /* 0x00000000003c7805 */ /* 0x000fe2000001ff00 */
[----:B------:R-:W-:Y:S01]  /*14a0*/  UMOV UR12, UR8 ;  /* 0x00000008000c7c82 */ /* 0x000fe20008000000 */
[----:B------:R-:W-:Y:S01]  /*14b0*/  CS2R R62, SRZ ;  /* 0x00000000003e7805 */ /* 0x000fe2000001ff00 */
[----:B------:R-:W-:Y:S01]  /*14c0*/  ULEA UR7, UR5, UR6, 0x8 ;  /* 0x0000000605077291 */ /* 0x000fe2000f8e403f */
[----:B------:R-:W-:Y:S01]  /*14d0*/  CS2R R64, SRZ ;  /* 0x0000000000407805 */ /* 0x000fe2000001ff00 */
[----:B------:R-:W-:Y:S01]  /*14e0*/  UIADD3 UR6, UR8, 0x400, URZ ;  /* 0x0000040008067890 */ /* 0x000fe2000fffe03f */
[----:B------:R-:W-:-:S02]  /*14f0*/  CS2R R66, SRZ ;  /* 0x0000000000427805 */ /* 0x000fc4000001ff00 */
[----:B------:R-:W-:Y:S02]  /*1500*/  CS2R R68, SRZ ;  /* 0x0000000000447805 */ /* 0x000fe4000001ff00 */
[----:B------:R-:W-:Y:S02]  /*1510*/  CS2R R70, SRZ ;  /* 0x0000000000467805 */ /* 0x000fe4000001ff00 */
[----:B------:R-:W-:Y:S01]  /*1520*/  CS2R R72, SRZ ;  /* 0x0000000000487805 */ /* 0x000fe2000001ff00 */
[----:B------:R-:W-:Y:S01]  /*1530*/  UMOV UR14, UR7 ;  /* 0x00000007000e7c82 */ /* 0x000fe20008000000 */
[----:B------:R-:W-:Y:S01]  /*1540*/  CS2R R74, SRZ ;  /* 0x00000000004a7805 */ /* 0x000fe2000001ff00 */
[----:B------:R-:W-:Y:S01]  /*1550*/  QGMMA.64x32x32.F32.E4M3.E4M3 R40, gdesc[UR12], RZ, !UPT ;  /* 0x006000000c2879f3 */ /* 0x000fe2000c7008ff */
[----:B------:R-:W-:Y:S01]  /*1560*/  UMOV UR12, UR6 ;  /* 0x00000006000c7c82 */ /* 0x000fe20008000000 */
[----:B------:R-:W-:Y:S01]  /*1570*/  UMOV UR13, 0x40000040 ;  /* 0x40000040000d7882 */ /* 0x000fe20000000000 */
[----:B------:R-:W-:Y:S01]  /*1580*/  UIADD3 UR6, UR8, 0x402, URZ ;  /* 0x0000040208067890 */ /* 0x000fe2000fffe03f */
[----:B------:R-:W-:Y:S01]  /*1590*/  QGMMA.64x32x32.F32.E4M3.E4M3 R24, gdesc[UR12], RZ, !UPT ;  /* 0x006000000c1879f3 */ /* 0x000fe2000c7008ff */
[----:B------:R-:W-:Y:S01]  /*15a0*/  UIADD3 UR12, UR8, 0x2, URZ ;  /* 0x00000002080c7890 */ /* 0x000fe2000fffe03f */
[----:B------:R-:W-:Y:S01]  /*15b0*/  CS2R R76, SRZ ;  /* 0x00000000004c7805 */ /* 0x000fe2000001ff00 */
[----:B------:R-:W-:Y:S01]  /*15c0*/  UIADD3 UR14, UR7, 0x2, URZ ;  /* 0x00000002070e7890 */ /* 0x000fe2000fffe03f */
[----:B------:R-:W-:Y:S01]  /*15d0*/  CS2R R78, SRZ ;  /* 0x00000000004e7805 */ /* 0x000fe2000001ff00 */
[----:B------:R-:W-:Y:S01]  /*15e0*/  UMOV UR13, 0x40000040 ;  /* 0x40000040000d7882 */ /* 0x000fe20000000000 */
[----:B------:R-:W-:Y:S01]  /*15f0*/  UMOV UR15, 0x40000040 ;  /* 0x40000040000f7882 */ /* 0x000fe20000000000 */
[----:B------:R-:W-:-:S02]  /*1600*/  CS2R R80, SRZ ;  /* 0x0000000000507805 */ /* 0x000fc4000001ff00 */
[----:B------:R-:W-:Y:S01]  /*1610*/  CS2R R82, SRZ ;  /* 0x0000000000527805 */ /* 0x000fe2000001ff00 */
[----:B------:R-:W-:Y:S02]  /*1620*/  IMAD.MOV.U32 R84, RZ, RZ, RZ ;  /* 0x000000ffff547224 */ /* 0x000fe400078e00ff */
[----:B------:R-:W-:Y:S01]  /*1630*/  QGMMA.64x32x32.F32.E4M3.E4M3 R40, gdesc[UR12], R40 ;  /* 0x006000000c2879f3 */ /* 0x000fe20008700828 */
[----:B------:R-:W-:Y:S01]  /*1640*/  UMOV UR12, UR6 ;  /* 0x00000006000c7c82 */ /* 0x000fe20008000000 */
[----:B------:R-:W-:Y:S01]  /*1650*/  UMOV UR13, 0x40000040 ;  /* 0x40000040000d7882 */ /* 0x000fe20000000000 */
[----:B------:R-:W-:Y:S01]  /*1660*/  UIADD3 UR6, UR8, 0x404, URZ ;  /* 0x0000040408067890 */ /* 0x000fe2000fffe03f */
[----:B------:R-:W-:Y:S01]  /*1670*/  QGMMA.64x32x32.F32.E4M3.E4M3 R24, gdesc[UR12], R24 ;  /* 0x006000000c1879f3 */ /* 0x000fe20008700818 */
[----:B------:R-:W-:Y:S02]  /*1680*/  UIADD3 UR12, UR8, 0x4, URZ ;  /* 0x00000004080c7890 */ /* 0x000fe4000fffe03f */
[----:B------:R-:W-:Y:S01]  /*1690*/  UIADD3 UR14, UR7, 0x4, URZ ;  /* 0x00000004070e7890 */ /* 0x000fe2000fffe03f */
[----:B------:R-:W-:Y:S01]  /*16a0*/  UMOV UR13, 0x40000040 ;  /* 0x40000040000d7882 */ /* 0x000fe20000000000 */
[----:B------:R-:W-:-:S07]  /*16b0*/  UMOV UR15, 0x40000040 ;  /* 0x40000040000f7882 */ /* 0x000fce0000000000 */
[----:B------:R-:W-:Y:S01]  /*16c0*/  QGMMA.64x32x32.F32.E4M3.E4M3 R40, gdesc[UR12], R40 ;  /* 0x006000000c2879f3 */ /* 0x000fe20008700828 */
[----:B------:R-:W-:Y:S01]  /*16d0*/  UMOV UR12, UR6 ;  /* 0x00000006000c7c82 */ /* 0x000fe20008000000 */
[----:B------:R-:W-:Y:S01]  /*16e0*/  UMOV UR13, 0x40000040 ;  /* 0x40000040000d7882 */ /* 0x000fe20000000000 */
[----:B------:R-:W-:Y:S01]  /*16f0*/  UMOV UR6, 0x4 ;  /* 0x0000000400067882 */ /* 0x000fe20000000000 */
[----:B------:R-:W-:Y:S01]  /*1700*/  QGMMA.64x32x32.F32.E4M3.E4M3 R24, gdesc[UR12], R24 ;  /* 0x006000000c1879f3 */ /* 0x000fe20008700818 */
[----:B------:R-:W-:Y:S02]  /*1710*/  UIADD3 UR14, UR7, 0x6, URZ ;  /* 0x00000006070e7890 */ /* 0x000fe4000fffe03f */
[----:B------:R-:W-:Y:S01]  /*1720*/  UIADD3 UR12, UR8, 0x6, URZ ;  /* 0x00000006080c7890 */ /* 0x000fe2000fffe03f */
[----:B------:R-:W-:Y:S01]  /*1730*/  ULDC UR7, c[0x0][0x50c] ;  /* 0x0001430000077ab9 */ /* 0x000fe20000000800 */
[----:B------:R-:W-:Y:S02]  /*1740*/  UIADD3 UR8, UR8, 0x406, URZ ;  /* 0x0000040608087890 */ /* 0x000fe4000fffe03f */
[----:B------:R-:W-:Y:S01]  /*1750*/  UISETP.NE.AND UP0, UPT, UR7, 0x4, UPT ;  /* 0x000000040700788c */ /* 0x000fe2000bf05270 */
[----:B------:R-:W-:Y:S01]  /*1760*/  UMOV UR13, 0x40000040 ;  /* 0x40000040000d7882 */ /* 0x000fe20000000000 */
[----:B------:R-:W-:-:S02]  /*1770*/  UMOV UR15, 0x40000040 ;  /* 0x40000040000f7882 */ /* 0x000fc40000000000 */
[----:B------:R-:W-:-:S06]  /*1780*/  USEL UR7, URZ, 0x1, UP0 ;  /* 0x000000013f077887 */ /* 0x000fcc0008000000 */
[----:B------:R-:W-:Y:S01]  /*1790*/  ISETP.NE.AND P0, PT, RZ, UR7, PT ;  /* 0x00000007ff007c0c */ /* 0x000fe2000bf05270 */
[----:B------:R-:W-:Y:S01]  /*17a0*/  QGMMA.64x32x32.F32.E4M3.E4M3 R40, gdesc[UR12], R40 ;  /* 0x006000000c2879f3 */ /* 0x000fe20008700828 */
[----:B------:R-:W-:Y:S01]  /*17b0*/  UMOV UR12, UR8 ;  /* 0x00000008000c7c82 */ /* 0x000fe20008000000 */
[----:B------:R-:W-:Y:S02]  /*17c0*/  UMOV UR13, 0x40000040 ;  /* 0x40000040000d7882 */ /* 0x000fe40000000000 */
[----:B------:R-:W-:Y:S08]  /*17d0*/  QGMMA.64x32x32.F32.E4M3.E4M3 R24, gdesc[UR12], R24, gsb0 ;  /* 0x006000000c1879f3 */ /* 0x000ff00008000818 */
[----:B------:R-:W-:Y:S05]  /*17e0*/  @!P0 BRA `(.L_x_18) ;  /* 0x0000000000888947 */ /* 0x000fea0003800000 */
[----:B------:R-:W-:Y:S02]  /*17f0*/  WARPGROUP.DEPBAR.LE gsb0, 0x0 ;  /* 0x00008000000079c5 */ /* 0x000fe40000010000 */
[----:B------:R-:W-:-:S01]  /*1800*/  FADD R83, RZ, R40 ;  /* 0x00000028ff537221 */ /* 0x000fc20000000000 */
[----:B------:R-:W-:Y:S01]  /*1810*/  FADD R84, RZ, R41 ;  /* 0x00000029ff547221 */ /* 0x000fe20000000000 */
        /* <DEDUP_REMOVED lines=30> */
[----:B------:R-:W-:-:S06]  /*1a00*/  UMOV UR6, URZ ;  /* 0x0000003f00067c82 */ /* 0x000fcc0008000000 */
.L_x_18:
[----:B------:R-:W-:-:S04]  /*1a10*/  UIADD3 UR12, UR5, 0x1, URZ ;  /* 0x00000001050c7890 */ /* 0x000fc8000fffe03f */
[----:B------:R-:W-:-:S04]  /*1a20*/  UISETP.NE.AND UP0, UPT, UR12, 0x6, UPT ;  /* 0x000000060c00788c */ /* 0x000fc8000bf05270 */
[----:B------:R-:W-:Y:S02]  /*1a30*/  USEL UR8, URZ, 0x1, UP0 ;  /* 0x000000013f087887 */ /* 0x000fe40008000000 */
[----:B------:R-:W-:Y:S02]  /*1a40*/  USEL UR12, UR12, URZ, UP0 ;  /* 0x0000003f0c0c7287 */ /* 0x000fe40008000000 */
[----:B------:R-:W-:-:S06]  /*1a50*/  ULOP3.LUT UR8, UR4, UR8, URZ, 0x3c, !UPT ;  /* 0x0000000804087292 */ /* 0x000fcc000f8e3c3f */
[----:B------:R-:W-:Y:S01]  /*1a60*/  IMAD.U32 R9, RZ, RZ, UR8 ;  /* 0x00000008ff097e24 */ /* 0x000fe2000f8e00ff */
[----:B------:R-:W-:-:S06]  /*1a70*/  UMOV UR8, 0x1 ;  /* 0x0000000100087882 */ /* 0x000fcc0000000000 */
.L_x_13:
[----:B------:R-:W-:-:S04]  /*1a80*/  UISETP.LT.AND UP0, UPT, UR9, 0x1, UPT ;  /* 0x000000010900788c */ /* 0x000fc8000bf01270 */
[----:B------:R-:W-:-:S04]  /*1a90*/  USEL UR13, UR9, 0x1, UP0 ;  /* 0x00000001090d7887 */ /* 0x000fc80008000000 */
[----:B------:R-:W-:-:S04]  /*1aa0*/  UIADD3 UR13, UR9, -UR13, URZ ;  /* 0x8000000d090d7290 */ /* 0x000fc8000fffe03f */
[----:B------:R-:W-:-:S06]  /*1ab0*/  UISETP.GE.AND UP0, UPT, UR13, 0x1, UPT ;  /* 0x000000010d00788c */ /* 0x000fcc000bf06270 */
[----:B------:R-:W-:-:S13]  /*1ac0*/  PLOP3.LUT P0, PT, PT, PT, UP0, 0x80, 0x0 ;  /* 0x000000000000781c */ /* 0x000fda0003f0f008 */
[----:B------:R-:W-:Y:S05]  /*1ad0*/  @!P0 BRA `(.L_x_19) ;  /* 0x0000000400f48947 */ /* 0x000fea0003800000 */
[----:B01----:R-:W-:Y:S01]  /*1ae0*/  IMAD.U32 R6, RZ, RZ, UR13 ;  /* 0x0000000dff067e24 */ /* 0x003fe2000f8e00ff */
[----:B------:R-:W-:Y:S01]  /*1af0*/  UMOV UR13, UR5 ;  /* 0x00000005000d7c82 */ /* 0x000fe20008000000 */
[----:B------:R-:W-:-:S05]  /*1b00*/  ULDC UR15, c[0x0][0x50c] ;  /* 0x00014300000f7ab9 */ /* 0x000fca0000000800 */
.L_x_27:
[----:B------:R-:W-:-:S13]  /*1b10*/  ISETP.NE.AND P1, PT, R85, 0x3, PT ;  /* 0x000000035500780c */ /* 0x000fda0003f25270 */
[----:B01----:R-:W-:Y:S05]  /*1b20*/  @!P1 BRA `(.L_x_20) ;  /* 0x0000000000049947 */ /* 0x003fea0003800000 */
[----:B------:R-:W-:Y:S01]  /*1b30*/  BPT.TRAP 0x1 ;  /* 0x000000040000795c */ /* 0x000fe20000300000 */
.L_x_20:
[----:B------:R-:W0:Y:S01]  /*1b40*/  S2UR UR14, SR_CgaCtaId ;  /* 0x00000000000e79c3 */ /* 0x000e220000008800 */
[----:B------:R-:W-:Y:S01]  /*1b50*/  UMOV UR10, 0x400 ;  /* 0x00000400000a7882 */ /* 0x000fe20000000000 */
[----:B------:R-:W-:Y:S01]  /*1b60*/  SHF.L.U32 R7, R9, 0x1f, RZ ;  /* 0x0000001f09077819 */ /* 0x000fe200000006ff */
[----:B0-----:R-:W-:-:S04]  /*1b70*/  ULEA UR10, UR14, UR10, 0x18 ;  /* 0x0000000a0e0a7291 */ /* 0x001fc8000f8ec03f */
[----:B------:R-:W-:-:S09]  /*1b80*/  ULEA UR14, UR12, UR10, 0x3 ;  /* 0x0000000a0c0e7291 */ /* 0x000fd2000f8e183f */
[----:B------:R0:W1:Y:S01]  /*1b90*/  SYNCS.PHASECHK.TRANS64.TRYWAIT P0, [UR14], R7 ;  /* 0x00000007ff0075a7 */ /* 0x000062000800014e */
[----:B------:R-:W-:Y:S05]  /*1ba0*/  @!P1 BRA `(.L_x_21) ;  /* 0x0000000000049947 */ /* 0x000fea0003800000 */
[----:B------:R-:W-:Y:S01]  /*1bb0*/  BPT.TRAP 0x1 ;  /* 0x000000040000795c */ /* 0x000fe20000300000 */
.L_x_21:
[----:B-1----:R-:W-:Y:S05]  /*1bc0*/  @P0 BRA `(.L_x_22) ;  /* 0x0000000000080947 */ /* 0x002fea0003800000 */
[----:B------:R-:W1:Y:S02]  /*1bd0*/  SYNCS.PHASECHK.TRANS64.TRYWAIT P0, [UR14], R7 ;  /* 0x00000007ff0075a7 */ /* 0x000e64000800014e */
[----:B-1----:R-:W-:Y:S05]  /*1be0*/  @!P0 BRA `(.L_x_23) ;  /* 0x0000005000748947 */ /* 0x002fea0003800000 */
.L_x_22:
[----:B------:R-:W-:Y:S01]  /*1bf0*/  UIADD3 UR14, UR10, 0x30180, URZ ;  /* 0x000301800a0e7890 */ /* 0x000fe2000fffe03f */
[----:B------:R-:W-:Y:S01]  /*1c00*/  WARPGROUP.ARRIVE ;  /* 0x00000000000079c5 */ /* 0x000fe20000000000 */
[----:B------:R-:W-:Y:S02]  /*1c10*/  UISETP.NE.AND UP0, UPT, UR7, URZ, UPT ;  /* 0x0000003f0700728c */ /* 0x000fe4000bf05270 */
[----:B------:R-:W-:Y:S02]  /*1c20*/  USHF.R.U32.HI UR14, URZ, 0x4, UR14 ;  /* 0x000000043f0e7899 */ /* 0x000fe4000801160e */
[----:B------:R-:W-:Y:S02]  /*1c30*/  USEL UR8, UR8, URZ, !UP0 ;  /* 0x0000003f08087287 */ /* 0x000fe4000c000000 */
[----:B------:R-:W-:Y:S02]  /*1c40*/  ULOP3.LUT UR14, UR14, 0x3fff, URZ, 0xc0, !UPT ;  /* 0x00003fff0e0e7892 */ /* 0x000fe4000f8ec03f */
[----:B------:R-:W-:-:S02]  /*1c50*/  ULOP3.LUT UR7, UR11, 0x10000, URZ, 0xfc, !UPT ;  /* 0x000100000b077892 */ /* 0x000fc4000f8efc3f */
[----:B------:R-:W-:Y:S02]  /*1c60*/  ULOP3.LUT UR14, UR14, 0x10000, URZ, 0xfc, !UPT ;  /* 0x000100000e0e7892 */ /* 0x000fe4000f8efc3f */
[----:B------:R-:W-:Y:S02]  /*1c70*/  UISETP.NE.U32.AND UP0, UPT, UR8, URZ, UPT ;  /* 0x0000003f0800728c */ /* 0x000fe4000bf05070 */
[----:B------:R-:W-:Y:S02]  /*1c80*/  ULEA UR8, UR12, UR7, 0xb ;  /* 0x000000070c087291 */ /* 0x000fe4000f8e583f */
[----:B------:R-:W-:Y:S02]  /*1c90*/  ULEA UR7, UR12, UR14, 0x8 ;  /* 0x0000000e0c077291 */ /* 0x000fe4000f8e403f */
[----:B------:R-:W-:Y:S01]  /*1ca0*/  UIADD3 UR14, UR8, 0x400, URZ ;  /* 0x00000400080e7890 */ /* 0x000fe2000fffe03f */
[----:B------:R-:W-:Y:S02]  /*1cb0*/  UMOV UR17, 0x40000040 ;  /* 0x4000004000117882 */ /* 0x000fe40000000000 */
[----:B------:R-:W-:Y:S01]  /*1cc0*/  UMOV UR16, UR8 ;  /* 0x0000000800107c82 */ /* 0x000fe20008000000 */
[----:B------:R-:W-:Y:S01]  /*1cd0*/  UMOV UR19, 0x40000040 ;  /* 0x4000004000137882 */ /* 0x000fe20000000000 */
[----:B------:R-:W-:Y:S01]  /*1ce0*/  UMOV UR18, UR7 ;  /* 0x0000000700127c82 */ /* 0x000fe20008000000 */
[----:B------:R-:W-:Y:S01]  /*1cf0*/  UIADD3 UR6, UR6, 0x4, URZ ;  /* 0x0000000406067890 */ /* 0x000fe2000fffe03f */
[----:B------:R-:W-:Y:S01]  /*1d00*/  QGMMA.64x32x32.F32.E4M3.E4M3 R40, gdesc[UR16], R40, UP0 ;  /* 0x00600000102879f3 */ /* 0x000fe2000bf00828 */
[----:B------:R-:W-:Y:S01]  /*1d10*/  UMOV UR16, UR14 ;  /* 0x0000000e00107c82 */ /* 0x000fe20008000000 */
[----:B------:R-:W-:Y:S01]  /*1d20*/  UMOV UR17, 0x40000040 ;  /* 0x4000004000117882 */ /* 0x000fe20000000000 */
[----:B------:R-:W-:Y:S01]  /*1d30*/  UIADD3 UR14, UR8, 0x402, URZ ;  /* 0x00000402080e7890 */ /* 0x000fe2000fffe03f */
[----:B------:R-:W-:Y:S01]  /*1d40*/  QGMMA.64x32x32.F32.E4M3.E4M3 R24, gdesc[UR16], R24, UP0 ;  /* 0x00600000101879f3 */ /* 0x000fe2000bf00818 */
[----:B------:R-:W-:-:S02]  /*1d50*/  UIADD3 UR16, UR8, 0x2, URZ ;  /* 0x0000000208107890 */ /* 0x000fc4000fffe03f */
[----:B------:R-:W-:Y:S01]  /*1d60*/  UIADD3 UR18, UR7, 0x2, URZ ;  /* 0x0000000207127890 */ /* 0x000fe2000fffe03f */
[----:B------:R-:W-:Y:S01]  /*1d70*/  UMOV UR17, 0x40000040 ;  /* 0x4000004000117882 */ /* 0x000fe20000000000 */
[----:B------:R-:W-:Y:S01]  /*1d80*/  UMOV UR19, 0x40000040 ;  /* 0x4000004000137882 */ /* 0x000fe20000000000 */
[----:B------:R-:W-:-:S06]  /*1d90*/  UISETP.NE.AND UP0, UPT, UR6, UR15, UPT ;  /* 0x0000000f0600728c */ /* 0x000fcc000bf05270 */
        /* <DEDUP_REMOVED lines=11> */
[----:B------:R-:W-:Y:S02]  /*1e50*/  UMOV UR17, 0x40000040 ;  /* 0x4000004000117882 */ /* 0x000fe40000000000 */
[----:B------:R-:W-:Y:S01]  /*1e60*/  QGMMA.64x32x32.F32.E4M3.E4M3 R24, gdesc[UR16], R24 ;  /* 0x00600000101879f3 */ /* 0x000fe20008700818 */
[----:B------:R-:W-:Y:S02]  /*1e70*/  UIADD3 UR16, UR8, 0x6, URZ ;  /* 0x0000000608107890 */ /* 0x000fe4000fffe03f */
[----:B------:R-:W-:Y:S02]  /*1e80*/  UIADD3 UR18, UR7, 0x6, URZ ;  /* 0x0000000607127890 */ /* 0x000fe4000fffe03f */
[----:B------:R-:W-:Y:S01]  /*1e90*/  UIADD3 UR8, UR8, 0x406, URZ ;  /* 0x0000040608087890 */ /* 0x000fe2000fffe03f */
[----:B------:R-:W-:Y:S01]  /*1ea0*/  UMOV UR17, 0x40000040 ;  /* 0x4000004000117882 */ /* 0x000fe20000000000 */
[----:B------:R-:W-:Y:S01]  /*1eb0*/  UMOV UR19, 0x40000040 ;  /* 0x4000004000137882 */ /* 0x000fe20000000000 */
[----:B------:R-:W-:-:S06]  /*1ec0*/  USEL UR7, URZ, 0x1, UP0 ;  /* 0x000000013f077887 */ /* 0x000fcc0008000000 */
[----:B------:R-:W-:Y:S01]  /*1ed0*/  ISETP.NE.AND P0, PT, RZ, UR7, PT ;  /* 0x00000007ff007c0c */ /* 0x000fe2000bf05270 */
[----:B------:R-:W-:Y:S01]  /*1ee0*/  QGMMA.64x32x32.F32.E4M3.E4M3 R40, gdesc[UR16], R40 ;  /* 0x00600000102879f3 */ /* 0x000fe20008700828 */
[----:B------:R-:W-:Y:S01]  /*1ef0*/  UMOV UR16, UR8 ;  /* 0x0000000800107c82 */ /* 0x000fe20008000000 */
[----:B------:R-:W-:Y:S02]  /*1f00*/  UMOV UR17, 0x40000040 ;  /* 0x4000004000117882 */ /* 0x000fe40000000000 */
[----:B------:R-:W-:Y:S03]  /*1f10*/  QGMMA.64x32x32.F32.E4M3.E4M3 R24, gdesc[UR16], R24, gsb0 ;  /* 0x00600000101879f3 */ /* 0x000fe60008000818 */
[----:B------:R-:W-:-:S05]  /*1f20*/  WARPGROUP.DEPBAR.LE gsb0, 0x1 ;  /* 0x00008000000079c5 */ /* 0x000fca0000010100 */
[----:B------:R-:W-:Y:S05]  /*1f30*/  @!P0 BRA `(.L_x_24) ;  /* 0x0000000000888947 */ /* 0x000fea0003800000 */
[----:B------:R-:W-:Y:S02]  /*1f40*/  WARPGROUP.DEPBAR.LE gsb0, 0x0 ;  /* 0x00008000000079c5 */ /* 0x000fe40000010000 */
[----:B------:R-:W-:-:S01]  /*1f50*/  FADD R83, R40, R83 ;  /* 0x0000005328537221 */ /* 0x000fc20000000000 */
[----:B------:R-:W-:Y:S01]  /*1f60*/  FADD R84, R41, R84 ;  /* 0x0000005429547221 */ /* 0x000fe20000000000 */
        /* <DEDUP_REMOVED lines=30> */
[----:B------:R-:W-:-:S06]  /*2150*/  UMOV UR6, URZ ;  /* 0x0000003f00067c82 */ /* 0x000fcc0008000000 */
.L_x_24:
[----:B------:R-:W-:Y:S05]  /*2160*/  @!P1 BRA `(.L_x_25) ;  /* 0x0000000000049947 */ /* 0x000fea0003800000 */
[----:B------:R-:W-:Y:S01]  /*2170*/  BPT.TRAP 0x1 ;  /* 0x000000040000795c */ /* 0x000fe20000300000 */
.L_x_25:
[----:B------:R-:W-:Y:S01]  /*2180*/  ULEA UR8, UR13, UR10, 0x3 ;  /* 0x0000000a0d087291 */ /* 0x000fe2000f8e183f */
[----:B------:R-:W-:-:S03]  /*2190*/  ISETP.GT.U32.AND P0, PT, R4, 0x1, PT ;  /* 0x000000010400780c */ /* 0x000fc60003f04070 */
[----:B------:R-:W-:-:S04]  /*21a0*/  UIADD3 UR8, UR8, 0x30, URZ ;  /* 0x0000003008087890 */ /* 0x000fc8000fffe03f */
[----:B------:R-:W-:-:S09]  /*21b0*/  UPRMT UR8, URZ, 0x654, UR8 ;  /* 0x000006543f087896 */ /* 0x000fd20008000008 */
[----:B------:R-:W-:Y:S01]  /*21c0*/  SYNCS.ARRIVE.TRANS64.RED.A1T0 RZ, [UR8], RZ ;  /* 0x000000ffffff79a7 */ /* 0x000fe20008100408 */
[----:B------:R-:W-:Y:S05]  /*21d0*/  @P0 BRA `(.L_x_26) ;  /* 0x0000000000040947 */ /* 0x000fea0003800000 */
[----:B------:R-:W-:Y:S01]  /*21e0*/  BPT.TRAP 0x1 ;  /* 0x000000040000795c */ /* 0x000fe20000300000 */
.L_x_26:
[----:B------:R-:W-:Y:S01]  /*21f0*/  UIADD3 UR12, UR12, 0x1, URZ ;  /* 0x000000010c0c7890 */ /* 0x000fe2000fffe03f */
[C---:B------:R-:W-:Y:S01]  /*2200*/  ISETP.GT.AND P0, PT, R6.reuse, 0x1, PT ;  /* 0x000000010600780c */ /* 0x040fe20003f04270 */
[----:B------:R-:W-:Y:S01]  /*2210*/  UIADD3 UR13, UR13, 0x1, URZ ;  /* 0x000000010d0d7890 */ /* 0x000fe2000fffe03f */
[----:B------:R-:W-:Y:S01]  /*2220*/  VIADD R6, R6, 0xffffffff ;  /* 0xffffffff06067836 */ /* 0x000fe20000000000 */
[----:B------:R-:W-:Y:S02]  /*2230*/  UISETP.NE.AND UP0, UPT, UR12, 0x6, UPT ;  /* 0x000000060c00788c */ /* 0x000fe4000bf05270 */
[----:B------:R-:W-:Y:S02]  /*2240*/  UISETP.NE.AND UP1, UPT, UR13, 0x6, UPT ;  /* 0x000000060d00788c */ /* 0x000fe4000bf25270 */
[----:B------:R-:W-:Y:S02]  /*2250*/  USEL UR8, URZ, 0x1, UP0 ;  /* 0x000000013f087887 */ /* 0x000fe40008000000 */
[----:B------:R-:W-:-:S02]  /*2260*/  USEL UR12, UR12, URZ, UP0 ;  /* 0x0000003f0c0c7287 */ /* 0x000fc40008000000 */
[----:B------:R-:W-:Y:S02]  /*2270*/  USEL UR13, UR13, URZ, UP1 ;  /* 0x0000003f0d0d7287 */ /* 0x000fe40008800000 */
[----:B------:R-:W-:Y:S01]  /*2280*/  LOP3.LUT R9, R9, UR8, RZ, 0x3c, !PT ;  /* 0x0000000809097c12 */ /* 0x000fe2000f8e3cff */
[----:B------:R-:W-:Y:S01]  /*2290*/  UMOV UR8, 0x1 ;  /* 0x0000000100087882 */ /* 0x000fe20000000000 */
[----:B------:R-:W-:Y:S08]  /*22a0*/  @P0 BRA `(.L_x_27) ;  /* 0xfffffff800180947 */ /* 0x000ff0000383ffff */
.L_x_19:
[----:B------:R-:W-:Y:S01]  /*22b0*/  UISETP.NE.AND UP0, UPT, UR6, URZ, UPT ;  /* 0x0000003f0600728c */ /* 0x000fe2000bf05270 */
[----:B01----:R-:W0:Y:S03]  /*22c0*/  LDC R6, c[0x0][0x28c] ;  /* 0x0000a300ff067b82 */ /* 0x003e260000000800 */
[----:B------:R-:W-:-:S06]  /*22d0*/  USEL UR6, URZ, 0x1, !UP0 ;  /* 0x000000013f067887 */ /* 0x000fcc000c000000 */
[----:B------:R-:W-:Y:S02]  /*22e0*/  ISETP.NE.AND P0, PT, RZ, UR6, PT ;  /* 0x00000006ff007c0c */ /* 0x000fe4000bf05270 */
[----:B0-----:R-:W-:-:S11]  /*22f0*/  ISETP.GE.AND P1, PT, R6, 0x1, PT ;  /* 0x000000010600780c */ /* 0x001fd60003f26270 */
[----:B------:R-:W-:Y:S05]  /*2300*/  @!P0 BRA `(.L_x_28) ;  /* 0x0000000000848947 */ /* 0x000fea0003800000 */
[----:B------:R-:W-:Y:S02]  /*2310*/  WARPGROUP.DEPBAR.LE gsb0, 0x0 ;  /* 0x00008000000079c5 */ /* 0x000fe40000010000 */
[----:B------:R-:W-:Y:S01]  /*2320*/  FADD R83, R40, R83 ;  /* 0x0000005328537221 */ /* 0x000fe20000000000 */
        /* <DEDUP_REMOVED lines=30> */
[----:B------:R-:W-:-:S07]  /*2510*/  FADD R22, R22, R39 ;  /* 0x0000002716167221 */ /* 0x000fce0000000000 */
.L_x_28:
[----:B------:R-:W-:Y:S02]  /*2520*/  WARPGROUP.DEPBAR.LE gsb0, 0x0 ;  /* 0x00008000000079c5 */ /* 0x000fe40000010000 */
[----:B------:R-:W-:Y:S05]  /*2530*/  @!P1 BRA `(.L_x_29) ;  /* 0x0000000000409947 */ /* 0x000fea0003800000 */
[----:B------:R-:W-:-:S13]  /*2540*/  ISETP.NE.AND P0, PT, R85, 0x3, PT ;  /* 0x000000035500780c */ /* 0x000fda0003f05270 */
[----:B------:R-:W-:Y:S05]  /*2550*/  @!P0 BRA `(.L_x_30) ;  /* 0x0000000000048947 */ /* 0x000fea0003800000 */
[----:B------:R-:W-:Y:S01]  /*2560*/  BPT.TRAP 0x1 ;  /* 0x000000040000795c */ /* 0x000fe20000300000 */
.L_x_30:
[----:B------:R-:W-:Y:S01]  /*2570*/  UISETP.LT.AND UP0, UPT, UR9, 0x1, UPT ;  /* 0x000000010900788c */ /* 0x000fe2000bf01270 */
[----:B------:R-:W-:-:S03]  /*2580*/  ISETP.GT.U32.AND P0, PT, R4, 0x1, PT ;  /* 0x000000010400780c */ /* 0x000fc60003f04070 */
[----:B------:R-:W-:-:S04]  /*2590*/  USEL UR8, UR9, 0x1, UP0 ;  /* 0x0000000109087887 */ /* 0x000fc80008000000 */
[----:B------:R-:W-:-:S04]  /*25a0*/  UIADD3 UR8, UR5, UR9, -UR8 ;  /* 0x0000000905087290 */ /* 0x000fc8000fffe808 */
[----:B------:R-:W-:-:S04]  /*25b0*/  UIMAD.WIDE.U32 UR6, UR8, -0x55555555, URZ ;  /* 0xaaaaaaab080678a5 */ /* 0x000fc8000f8e003f */
[----:B------:R-:W-:-:S04]  /*25c0*/  USHF.R.U32.HI UR6, URZ, 0x2, UR7 ;  /* 0x000000023f067899 */ /* 0x000fc80008011607 */
[----:B------:R-:W-:-:S04]  /*25d0*/  UIMAD UR8, UR6, -0x6, UR8 ;  /* 0xfffffffa060878a4 */ /* 0x000fc8000f8e0208 */
[----:B------:R-:W-:-:S04]  /*25e0*/  ULEA UR8, UR8, UR10, 0x3 ;  /* 0x0000000a08087291 */ /* 0x000fc8000f8e183f */
[----:B------:R-:W-:-:S04]  /*25f0*/  UIADD3 UR8, UR8, 0x30, URZ ;  /* 0x0000003008087890 */ /* 0x000fc8000fffe03f */
[----:B------:R-:W-:-:S09]  /*2600*/  UPRMT UR8, URZ, 0x654, UR8 ;  /* 0x000006543f087896 */ /* 0x000fd20008000008 */
[----:B------:R-:W-:Y:S01]  /*2610*/  SYNCS.ARRIVE.TRANS64.RED.A1T0 RZ, [UR8], RZ ;  /* 0x000000ffffff79a7 */ /* 0x000fe20008100408 */
[----:B------:R-:W-:Y:S05]  /*2620*/  @P0 BRA `(.L_x_29) ;  /* 0x0000000000040947 */ /* 0x000fea0003800000 */
[----:B------:R-:W-:Y:S01]  /*2630*/  BPT.TRAP 0x1 ;  /* 0x000000040000795c */ /* 0x000fe20000300000 */
.L_x_29:
[----:B------:R-:W0:Y:S01]  /*2640*/  LDC R14, c[0x0][0x288] ;  /* 0x0000a200ff0e7b82 */ /* 0x000e220000000800 */
[--C-:B------:R-:W-:Y:S01]  /*2650*/  SHF.R.U32.HI R6, RZ, 0x2, R2.reuse ;  /* 0x00000002ff067819 */ /* 0x100fe20000011602 */
[----:B------:R-:W-:Y:S01]  /*2660*/  IMAD.SHL.U32 R27, R12, 0x20, RZ ;  /* 0x000000200c1b7824 */ /* 0x000fe200078e00ff */
[----:B------:R-:W-:Y:S01]  /*2670*/  SHF.R.U32.HI R9, RZ, 0x7, R2 ;  /* 0x00000007ff097819 */ /* 0x000fe20000011602 */
[----:B------:R-:W-:Y:S01]  /*2680*/  UIADD3 UR5, UR9, UR5, URZ ;  /* 0x0000000509057290 */ /* 0x000fe2000fffe03f */
[----:B------:R-:W-:Y:S01]  /*2690*/  LOP3.LUT R7, R6, 0x7, RZ, 0xc0, !PT ;  /* 0x0000000706077812 */ /* 0x000fe200078ec0ff */
[----:B------:R-:W-:Y:S01]  /*26a0*/  IMAD.SHL.U32 R28, R16, 0x100, RZ ;  /* 0x00000100101c7824 */ /* 0x000fe200078e00ff */
[----:B------:R-:W-:Y:S01]  /*26b0*/  LOP3.LUT R6, R9, 0x1, RZ, 0xc0, !PT ;  /* 0x0000000109067812 */ /* 0x000fe200078ec0ff */
[----:B------:R-:W-:Y:S01]  /*26c0*/  UISETP.GT.U32.AND UP0, UPT, UR5, 0x5, UPT ;  /* 0x000000050500788c */ /* 0x000fe2000bf04070 */
[----:B------:R-:W-:Y:S01]  /*26d0*/  LOP3.LUT R8, R2, 0x60, RZ, 0xc0, !PT ;  /* 0x0000006002087812 */ /* 0x000fe200078ec0ff */
[----:B------:R-:W-:Y:S01]  /*26e0*/  ULDC UR12, c[0x0][0x284] ;  /* 0x0000a100000c7ab9 */ /* 0x000fe20000000800 */
[----:B------:R-:W-:Y:S01]  /*26f0*/  UISETP.GE.U32.AND UP1, UPT, UR9, 0x6, UPT ;  /* 0x000000060900788c */ /* 0x000fe2000bf26070 */
[----:B------:R-:W-:Y:S01]  /*2700*/  IMAD.SHL.U32 R18, R6, 0x40, RZ ;  /* 0x0000004006127824 */ /* 0x000fe200078e00ff */
[----:B------:R-:W-:Y:S01]  /*2710*/  SHF.R.U32.HI R8, RZ, 0x1, R8 ;  /* 0x00000001ff087819 */ /* 0x000fe20000011608 */
[----:B------:R-:W-:Y:S01]  /*2720*/  UISETP.LT.U32.AND UP0, UPT, UR9, 0x6, UP0 ;  /* 0x000000060900788c */ /* 0x000fe20008701070 */
[----:B------:R-:W-:Y:S01]  /*2730*/  SHF.R.S32.HI R29, RZ, 0x1f, R21 ;  /* 0x0000001fff1d7819 */ /* 0x000fe20000011415 */
[----:B------:R-:W-:Y:S01]  /*2740*/  ULDC.64 UR10, c[0x0][0x5d0] ;  /* 0x00017400000a7ab9 */ /* 0x000fe20000000a00 */
[--C-:B------:R-:W-:Y:S01]  /*2750*/  LOP3.LUT R9, R18, 0x40, R7.reuse, 0xe2, !PT ;  /* 0x0000004012097812 */ /* 0x100fe200078ee207 */
[C---:B------:R-:W-:Y:S01]  /*2760*/  IMAD.SHL.U32 R18, R2.reuse, 0x2, RZ ;  /* 0x0000000202127824 */ /* 0x040fe200078e00ff */
[----:B------:R-:W-:Y:S01]  /*2770*/  IADD3 R15, RZ, -R8, -R7 ;  /* 0x80000008ff0f7210 */ /* 0x000fe20007ffe807 */
[----:B------:R-:W-:Y:S01]  /*2780*/  UIMAD.WIDE.U32 UR6, UR5, -0x55555555, URZ ;  /* 0xaaaaaaab050678a5 */ /* 0x000fe2000f8e003f */
[----:B------:R-:W-:Y:S01]  /*2790*/  LOP3.LUT R13, R2, 0x3, RZ, 0xc0, !PT ;  /* 0x00000003020d7812 */ /* 0x000fe200078ec0ff */
[----:B------:R-:W-:Y:S01]  /*27a0*/  USEL UR8, URZ, 0x1, !UP0 ;  /* 0x000000013f087887 */ /* 0x000fe2000c000000 */
[C---:B------:R-:W-:Y:S01]  /*27b0*/  LOP3.LUT R18, R27.reuse, 0x6, R18, 0xf8, !PT ;  /* 0x000000061b127812 */ /* 0x040fe200078ef812 */
[----:B------:R-:W-:Y:S01]  /*27c0*/  IMAD R15, R6, -0x40, R15 ;  /* 0xffffffc0060f7824 */ /* 0x000fe200078e020f */
[----:B0-----:R-:W-:Y:S01]  /*27d0*/  ISETP.GE.AND P0, PT, R27, R14, PT ;  /* 0x0000000e1b00720c */ /* 0x001fe20003f06270 */
[----:B------:R-:W-:Y:S01]  /*27e0*/  IMAD R6, R29, UR10, RZ ;  /* 0x0000000a1d067c24 */ /* 0x000fe2000f8e02ff */
[----:B------:R-:W-:Y:S01]  /*27f0*/  SHF.R.S32.HI R19, RZ, 0x1f, R18 ;  /* 0x0000001fff137819 */ /* 0x000fe20000011412 */
[----:B------:R-:W-:Y:S01]  /*2800*/  USHF.R.U32.HI UR6, URZ, 0x2, UR7 ;  /* 0x000000023f067899 */ /* 0x000fe20008011607 */
[----:B------:R-:W-:Y:S01]  /*2810*/  ISETP.GE.OR P0, PT, R28, UR12, P0 ;  /* 0x0000000c1c007c0c */ /* 0x000fe20008706670 */
[----:B------:R-:W-:Y:S01]  /*2820*/  ULOP3.LUT UR4, UR4, UR8, URZ, 0x3c, !UPT ;  /* 0x0000000804047292 */ /* 0x000fe2000f8e3c3f */
[----:B------:R-:W-:Y:S01]  /*2830*/  IMAD R12, R13, -0x2, R14 ;  /* 0xfffffffe0d0c7824 */ /* 0x000fe200078e020e */
[----:B------:R-:W-:Y:S01]  /*2840*/  UIMAD UR5, UR6, -0x6, UR5 ;  /* 0xfffffffa060578a4 */ /* 0x000fe2000f8e0205 */
[----:B------:R-:W-:Y:S01]  /*2850*/  IMAD.WIDE R16, R16, 0x100, RZ ;  /* 0x0000010010107825 */ /* 0x000fe200078e02ff */
[----:B------:R-:W-:Y:S01]  /*2860*/  @UP1 ULOP3.LUT UR4, UR4, 0x1, UR6, 0x78, !UPT ;  /* 0x0000000104041892 */ /* 0x000fe2000f8e7806 */
[----:B------:R-:W-:-:S02]  /*2870*/  IADD3 R28, -R28, UR12, R15 ;  /* 0x0000000c1c1c7c10 */ /* 0x000fc4000fffe10f */
[C---:B------:R-:W-:Y:S01]  /*2880*/  IMAD R13, R21.reuse, UR11, R6 ;  /* 0x0000000b150d7c24 */ /* 0x040fe2000f8e0206 */
[----:B------:R-:W-:Y:S01]  /*2890*/  LOP3.LUT R33, R16, R9, R8, 0xfe, !PT ;  /* 0x0000000910217212 */ /* 0x000fe200078efe08 */
[----:B------:R-:W-:-:S04]  /*28a0*/  IMAD.WIDE.U32 R6, R21, UR10, R18 ;  /* 0x0000000a15067c25 */ /* 0x000fc8000f8e0012 */
[----:B------:R-:W-:Y:S02]  /*28b0*/  IMAD.IADD R7, R7, 0x1, R13 ;  /* 0x0000000107077824 */ /* 0x000fe400078e020d */
[----:B------:R-:W-:Y:S02]  /*28c0*/  IMAD.IADD R27, R12, 0x1, -R27 ;  /* 0x000000010c1b7824 */ /* 0x000fe400078e0a1b */
[----:B------:R-:W-:Y:S01]  /*28d0*/  IMAD.MOV.U32 R26, RZ, RZ, -0x1 ;  /* 0xffffffffff1a7424 */ /* 0x000fe200078e00ff */
[----:B------:R-:W-:Y:S06]  /*28e0*/  @P0 BRA `(.L_x_31) ;  /* 0x0000002400840947 */ /* 0x000fec0003800000 */
[----:B------:R-:W0:Y:S01]  /*28f0*/  LDC.64 R24, c[0x0][0x5c8] ;  /* 0x00017200ff187b82 */ /* 0x000e220000000a00 */
[----:B------:R-:W-:Y:S01]  /*2900*/  ULDC.64 UR6, c[0x0][0x5c0] ;  /* 0x0001700000067ab9 */ /* 0x000fe20000000a00 */
[----:B------:R-:W-:Y:S01]  /*2910*/  BSSY B0, `(.L_x_31) ;  /* 0x000025e000007945 */ /* 0x000fe20003800000 */
[-C--:B0-----:R-:W-:Y:S01]  /*2920*/  IMAD R8, R17, R24.reuse, RZ ;  /* 0x0000001811087224 */ /* 0x081fe200078e02ff */
[----:B------:R-:W-:Y:S01]  /*2930*/  SHF.L.U64.HI R20, R24, 0x3, R25 ;  /* 0x0000000318147819 */ /* 0x000fe20000010219 */
[----:B------:R-:W-:-:S04]  /*2940*/  IMAD.WIDE.U32 R6, R33, R24, R6 ;  /* 0x0000001821067225 */ /* 0x000fc800078e0006 */
[----:B------:R-:W-:Y:S01]  /*2950*/  IMAD R15, R33, R25, R8 ;  /* 0x00000019210f7224 */ /* 0x000fe200078e0208 */
[----:B------:R-:W-:Y:S01]  /*2960*/  IADD3 R14, P3, R6, UR6, RZ ;  /* 0x00000006060e7c10 */ /* 0x000fe2000ff7e0ff */
[C---:B------:R-:W-:Y:S01]  /*2970*/  IMAD.SHL.U32 R13, R24.reuse, 0x8, RZ ;  /* 0x00000008180d7824 */ /* 0x040fe200078e00ff */
[----:B------:R-:W-:Y:S01]  /*2980*/  LEA R9, P2, R24, R6, 0x7 ;  /* 0x0000000618097211 */ /* 0x000fe200078438ff */
[----:B------:R-:W-:-:S03]  /*2990*/  IMAD.IADD R31, R7, 0x1, R15 ;  /* 0x00000001071f7824 */ /* 0x000fc600078e020f */
[----:B------:R-:W-:Y:S02]  /*29a0*/  IADD3 R12, P1, P0, R6, UR6, R13 ;  /* 0x00000006060c7c10 */ /* 0x000fe4000f83e00d */
[----:B------:R-:W-:Y:S02]  /*29b0*/  IADD3.X R15, R31, UR7, RZ, P3, !PT ;  /* 0x000000071f0f7c10 */ /* 0x000fe40009ffe4ff */
[----:B----45:R-:W-:Y:S02]  /*29c0*/  FSETP.NEU.AND P3, PT, R10, RZ, PT ;  /* 0x000000ff0a00720b */ /* 0x030fe40003f6d000 */
[----:B------:R-:W-:Y:S02]  /*29d0*/  LEA.HI.X R7, R24, R31, R25, 0x7, P2 ;  /* 0x0000001f18077211 */ /* 0x000fe400010f3c19 */
[C---:B------:R-:W-:Y:S02]  /*29e0*/  IADD3 R8, P2, R9.reuse, UR6, RZ ;  /* 0x0000000609087c10 */ /* 0x040fe4000ff5e0ff */
[----:B------:R-:W-:-:S02]  /*29f0*/  IADD3 R6, P5, P6, R9, UR6, R13 ;  /* 0x0000000609067c10 */ /* 0x000fc4000febe00d */
[----:B------:R-:W-:Y:S02]  /*2a00*/  IADD3.X R9, R7, UR7, RZ, P2, !PT ;  /* 0x0000000707097c10 */ /* 0x000fe400097fe4ff */
[--C-:B------:R-:W-:Y:S02]  /*2a10*/  IADD3.X R13, R31, UR7, R20.reuse, P1, P0 ;  /* 0x000000071f0d7c10 */ /* 0x100fe40008fe0414 */
[----:B------:R-:W-:Y:S01]  /*2a20*/  IADD3.X R7, R7, UR7, R20, P5, P6 ;  /* 0x0000000707077c10 */ /* 0x000fe2000afec414 */
[----:B------:R-:W-:Y:S06]  /*2a30*/  @!P3 BRA `(.L_x_32) ;  /* 0x0000001c001cb947 */ /* 0x000fec0003800000 */
[----:B------:R-:W-:Y:S01]  /*2a40*/  ULDC.64 UR6, c[0x0][0x5b8] ;  /* 0x00016e0000067ab9 */ /* 0x000fe20000000a00 */
[----:B------:R-:W-:Y:S01]  /*2a50*/  ISETP.GE.AND P0, PT, R28, 0x1, PT ;  /* 0x000000011c00780c */ /* 0x000fe20003f06270 */
[----:B------:R-:W-:Y:S01]  /*2a60*/  IMAD R20, R29, UR6, RZ ;  /* 0x000000061d147c24 */ /* 0x000fe2000f8e02ff */
[----:B------:R-:W-:Y:S01]  /*2a70*/  ULDC.64 UR10, c[0x0][0x5a8] ;  /* 0x00016a00000a7ab9 */ /* 0x000fe20000000a00 */
[----:B------:R-:W-:Y:S01]  /*2a80*/  IMAD.WIDE.U32 R18, R21, UR6, R18 ;  /* 0x0000000615127c25 */ /* 0x000fe2000f8e0012 */
[----:B------:R-:W-:Y:S01]  /*2a90*/  ISETP.LT.OR P3, PT, R27, 0x1, !P0 ;  /* 0x000000011b00780c */ /* 0x000fe20004761670 */
[----:B------:R-:W-:Y:S02]  /*2aa0*/  BSSY B1, `(.L_x_33) ;  /* 0x000000c000017945 */ /* 0x000fe40003800000 */
[----:B------:R-:W-:Y:S01]  /*2ab0*/  IMAD R21, R21, UR7, R20 ;  /* 0x0000000715157c24 */ /* 0x000fe2000f8e0214 */
[----:B------:R-:W-:Y:S02]  /*2ac0*/  ULDC.64 UR6, c[0x0][0x5b0] ;  /* 0x00016c0000067ab9 */ /* 0x000fe40000000a00 */
[----:B------:R-:W-:-:S02]  /*2ad0*/  IMAD R24, R17, UR6, RZ ;  /* 0x0000000611187c24 */ /* 0x000fc4000f8e02ff */
[----:B------:R-:W-:Y:S02]  /*2ae0*/  IMAD.IADD R19, R19, 0x1, R21 ;  /* 0x0000000113137824 */ /* 0x000fe400078e0215 */
[C-C-:B------:R-:W-:Y:S01]  /*2af0*/  IMAD R25, R33.reuse, UR7, R24.reuse ;  /* 0x0000000721197c24 */ /* 0x140fe2000f8e0218 */
[----:B------:R-:W-:Y:S01]  /*2b00*/  PRMT R24, RZ, 0x7610, R24 ;  /* 0x00007610ff187816 */ /* 0x000fe20000000018 */
[----:B------:R-:W-:-:S03]  /*2b10*/  IMAD.WIDE.U32 R20, R33, UR6, R18 ;  /* 0x0000000621147c25 */ /* 0x000fc6000f8e0012 */
[----:B------:R-:W-:-:S04]  /*2b20*/  IADD3 R20, P1, R20, UR10, RZ ;  /* 0x0000000a14147c10 */ /* 0x000fc8000ff3e0ff */
[----:B------:R-:W-:Y:S01]  /*2b30*/  IADD3.X R21, R21, UR11, R25, P1, !PT ;  /* 0x0000000b15157c10 */ /* 0x000fe20008ffe419 */
[----:B------:R-:W-:Y:S08]  /*2b40*/  @P3 BRA `(.L_x_34) ;  /* 0x0000000000043947 */ /* 0x000ff00003800000 */
[----:B------:R0:W5:Y:S02]  /*2b50*/  LDG.E.U8 R24, desc[UR20][R20.64] ;  /* 0x0000001414187981 */ /* 0x000164000c1e1100 */
.L_x_34:
[----:B------:R-:W-:Y:S05]  /*2b60*/  BSYNC B1 ;  /* 0x0000000000017941 */ /* 0x000fea0003800000 */
.L_x_33:
[----:B-----5:R-:W-:Y:S01]  /*2b70*/  LOP3.LUT R24, R24, 0xff, RZ, 0xc0, !PT ;  /* 0x000000ff18187812 */ /* 0x020fe200078ec0ff */
[----:B------:R-:W-:Y:S01]  /*2b80*/  BSSY B1, `(.L_x_35) ;  /* 0x000000b000017945 */ /* 0x000fe20003800000 */
[----:B------:R-:W-:Y:S02]  /*2b90*/  ISETP.LT.OR P2, PT, R27, 0x2, !P0 ;  /* 0x000000021b00780c */ /* 0x000fe40004741670 */
[----:B------:R-:W-:-:S05]  /*2ba0*/  F2FP.F16.E4M3.UNPACK_B R24, R24 ;  /* 0x00000018ff18723e */ /* 0x000fca00020006ff */
[----:B------:R-:W-:-:S05]  /*2bb0*/  HADD2.F32 R25, -RZ, R24.H0_H0 ;  /* 0x20000018ff197230 */ /* 0x000fca0000004100 */
[----:B------:R-:W-:-:S04]  /*2bc0*/  FMUL R24, R25, R10 ;  /* 0x0000000a19187220 */ /* 0x000fc80000400000 */
[----:B--2---:R-:W-:-:S05]  /*2bd0*/  FFMA R24, R83, R3, R24 ;  /* 0x0000000353187223 */ /* 0x004fca0000000018 */
[----:B------:R-:W-:Y:S02]  /*2be0*/  F2FP.SATFINITE.E4M3.F32.PACK_AB_MERGE_C R25, RZ, R24, RZ ;  /* 0x00000018ff19723e */ /* 0x000fe400048070ff */
[----:B------:R-:W-:-:S03]  /*2bf0*/  PRMT R24, RZ, 0x7610, R24 ;  /* 0x00007610ff187816 */ /* 0x000fc60000000018 */
[----:B------:R1:W-:Y:S01]  /*2c00*/  @!P3 STG.E.U8 desc[UR20][R14.64], R25 ;  /* 0x000000190e00b986 */ /* 0x0003e2000c101114 */
[----:B------:R-:W-:Y:S05]  /*2c10*/  @P2 BRA `(.L_x_36) ;  /* 0x0000000000042947 */ /* 0x000fea0003800000 */
[----:B------:R2:W5:Y:S02]  /*2c20*/  LDG.E.U8 R24, desc[UR20][R20.64+0x1] ;  /* 0x0000011414187981 */ /* 0x000564000c1e1100 */
.L_x_36:
[----:B------:R-:W-:Y:S05]  /*2c30*/  BSYNC B1 ;  /* 0x0000000000017941 */ /* 0x000fea0003800000 */
.L_x_35:
[----:B-----5:R-:W-:Y:S01]  /*2c40*/  LOP3.LUT R24, R24, 0xff, RZ, 0xc0, !PT ;  /* 0x000000ff18187812 */ /* 0x020fe200078ec0ff */
[----:B------:R-:W-:Y:S01]  /*2c50*/  BSSY B1, `(.L_x_37) ;  /* 0x0000013000017945 */ /* 0x000fe20003800000 */
[----:B------:R-:W-:Y:S02]  /*2c60*/  IADD3 R31, P1, R33, 0x8, RZ ;  /* 0x00000008211f7810 */ /* 0x000fe40007f3e0ff */
[----:B------:R-:W-:-:S05]  /*2c70*/  F2FP.F16.E4M3.UNPACK_B R24, R24 ;  /* 0x00000018ff18723e */ /* 0x000fca00020006ff */
[----:B-1----:R-:W-:Y:S02]  /*2c80*/  HADD2.F32 R25, -RZ, R24.H0_H0 ;  /* 0x20000018ff197230 */ /* 0x002fe40000004100 */
[----:B------:R-:W-:Y:S01]  /*2c90*/  IMAD.X R24, RZ, RZ, R17, P1 ;  /* 0x000000ffff187224 */ /* 0x000fe200008e0611 */
[----:B------:R-:W-:Y:S02]  /*2ca0*/  ISETP.GE.AND P1, PT, R28, 0x9, PT ;  /* 0x000000091c00780c */ /* 0x000fe40003f26270 */
[----:B------:R-:W-:Y:S01]  /*2cb0*/  FMUL R29, R25, R10 ;  /* 0x0000000a191d7220 */ /* 0x000fe20000400000 */
[----:B------:R-:W-:Y:S01]  /*2cc0*/  IMAD R30, R24, UR6, RZ ;  /* 0x00000006181e7c24 */ /* 0x000fe2000f8e02ff */
[----:B------:R-:W-:Y:S01]  /*2cd0*/  ISETP.LT.OR P5, PT, R27, 0x1, !P1 ;  /* 0x000000011b00780c */ /* 0x000fe20004fa1670 */
[----:B------:R-:W-:-:S04]  /*2ce0*/  IMAD.WIDE.U32 R24, R31, UR6, R18 ;  /* 0x000000061f187c25 */ /* 0x000fc8000f8e0012 */
[----:B------:R-:W-:Y:S01]  /*2cf0*/  FFMA R29, R84, R3, R29 ;  /* 0x00000003541d7223 */ /* 0x000fe2000000001d */
[----:B------:R-:W-:Y:S01]  /*2d00*/  IMAD R31, R31, UR7, R30 ;  /* 0x000000071f1f7c24 */ /* 0x000fe2000f8e021e */
[----:B------:R-:W-:-:S03]  /*2d10*/  IADD3 R24, P3, R24, UR10, RZ ;  /* 0x0000000a18187c10 */ /* 0x000fc6000ff7e0ff */
[----:B------:R-:W-:Y:S02]  /*2d20*/  F2FP.SATFINITE.E4M3.F32.PACK_AB_MERGE_C R35, RZ, R29, RZ ;  /* 0x0000001dff23723e */ /* 0x000fe400048070ff */
[----:B------:R-:W-:Y:S02]  /*2d30*/  IADD3.X R25, R25, UR11, R31, P3, !PT ;  /* 0x0000000b19197c10 */ /* 0x000fe40009ffe41f */
[----:B------:R-:W-:Y:S01]  /*2d40*/  PRMT R29, RZ, 0x7610, R29 ;  /* 0x00007610ff1d7816 */ /* 0x000fe2000000001d */
[----:B------:R1:W-:Y:S01]  /*2d50*/  @!P2 STG.E.U8 desc[UR20][R14.64+0x1], R35 ;  /* 0x000001230e00a986 */ /* 0x0003e2000c101114 */
[----:B------:R-:W-:Y:S05]  /*2d60*/  @P5 BRA `(.L_x_38) ;  /* 0x0000000000045947 */ /* 0x000fea0003800000 */
[----:B------:R3:W5:Y:S02]  /*2d70*/  LDG.E.U8 R29, desc[UR20][R24.64] ;  /* 0x00000014181d7981 */ /* 0x000764000c1e1100 */
.L_x_38:
[----:B------:R-:W-:Y:S05]  /*2d80*/  BSYNC B1 ;  /* 0x0000000000017941 */ /* 0x000fea0003800000 */
.L_x_37:
[----:B-----5:R-:W-:Y:S01]  /*2d90*/  LOP3.LUT R29, R29, 0xff, RZ, 0xc0, !PT ;  /* 0x000000ff1d1d7812 */ /* 0x020fe200078ec0ff */
[----:B------:R-:W-:Y:S01]  /*2da0*/  BSSY B1, `(.L_x_39) ;  /* 0x000000b000017945 */ /* 0x000fe20003800000 */
[----:B------:R-:W-:Y:S02]  /*2db0*/  ISETP.LT.OR P2, PT, R27, 0x2, !P1 ;  /* 0x000000021b00780c */ /* 0x000fe40004f41670 */
[----:B------:R-:W-:-:S05]  /*2dc0*/  F2FP.F16.E4M3.UNPACK_B R29, R29 ;  /* 0x0000001dff1d723e */ /* 0x000fca00020006ff */
[----:B------:R-:W-:-:S05]  /*2dd0*/  HADD2.F32 R29, -RZ, R29.H0_H0 ;  /* 0x2000001dff1d7230 */ /* 0x000fca0000004100 */
[----:B------:R-:W-:Y:S01]  /*2de0*/  FMUL R30, R29, R10 ;  /* 0x0000000a1d1e7220 */ /* 0x000fe20000400000 */
[----:B------:R-:W-:-:S03]  /*2df0*/  PRMT R29, RZ, 0x7610, R29 ;  /* 0x00007610ff1d7816 */ /* 0x000fc6000000001d */
[----:B------:R-:W-:-:S05]  /*2e00*/  FFMA R30, R81, R3, R30 ;  /* 0x00000003511e7223 */ /* 0x000fca000000001e */
[----:B------:R-:W-:-:S05]  /*2e10*/  F2FP.SATFINITE.E4M3.F32.PACK_AB_MERGE_C R31, RZ, R30, RZ ;  /* 0x0000001eff1f723e */ /* 0x000fca00048070ff */
[----:B------:R4:W-:Y:S01]  /*2e20*/  @!P5 STG.E.U8 desc[UR20][R12.64], R31 ;  /* 0x0000001f0c00d986 */ /* 0x0009e2000c101114 */
[----:B------:R-:W-:Y:S05]  /*2e30*/  @P2 BRA `(.L_x_40) ;  /* 0x0000000000042947 */ /* 0x000fea0003800000 */
[----:B------:R0:W5:Y:S02]  /*2e40*/  LDG.E.U8 R29, desc[UR20][R24.64+0x1] ;  /* 0x00000114181d7981 */ /* 0x000164000c1e1100 */
.L_x_40:
[----:B------:R-:W-:Y:S05]  /*2e50*/  BSYNC B1 ;  /* 0x0000000000017941 */ /* 0x000fea0003800000 */
.L_x_39:
[----:B-----5:R-:W-:Y:S01]  /*2e60*/  LOP3.LUT R29, R29, 0xff, RZ, 0xc0, !PT ;  /* 0x000000ff1d1d7812 */ /* 0x020fe200078ec0ff */
[----:B------:R-:W-:Y:S01]  /*2e70*/  BSSY B1, `(.L_x_41) ;  /* 0x000000b000017945 */ /* 0x000fe20003800000 */
[----:B------:R-:W-:Y:S02]  /*2e80*/  ISETP.LT.OR P3, PT, R27, 0x9, !P0 ;  /* 0x000000091b00780c */ /* 0x000fe40004761670 */
[----:B------:R-:W-:-:S05]  /*2e90*/  F2FP.F16.E4M3.UNPACK_B R29, R29 ;  /* 0x0000001dff1d723e */ /* 0x000fca00020006ff */
[----:B------:R-:W-:-:S05]  /*2ea0*/  HADD2.F32 R29, -RZ, R29.H0_H0 ;  /* 0x2000001dff1d7230 */ /* 0x000fca0000004100 */
[----:B------:R-:W-:-:S04]  /*2eb0*/  FMUL R29, R29, R10 ;  /* 0x0000000a1d1d7220 */ /* 0x000fc80000400000 */
[----:B------:R-:W-:-:S05]  /*2ec0*/  FFMA R29, R82, R3, R29 ;  /* 0x00000003521d7223 */ /* 0x000fca000000001d */
[----:B----4-:R-:W-:Y:S02]  /*2ed0*/  F2FP.SATFINITE.E4M3.F32.PACK_AB_MERGE_C R31, RZ, R29, RZ ;  /* 0x0000001dff1f723e */ /* 0x010fe400048070ff */
[----:B------:R-:W-:-:S03]  /*2ee0*/  PRMT R29, RZ, 0x7610, R29 ;  /* 0x00007610ff1d7816 */ /* 0x000fc6000000001d */
[----:B------:R4:W-:Y:S01]  /*2ef0*/  @!P2 STG.E.U8 desc[UR20][R12.64+0x1], R31 ;  /* 0x0000011f0c00a986 */ /* 0x0009e2000c101114 */
[----:B------:R-:W-:Y:S05]  /*2f00*/  @P3 BRA `(.L_x_42) ;  /* 0x0000000000043947 */ /* 0x000fea0003800000 */
[----:B------:R0:W5:Y:S02]  /*2f10*/  LDG.E.U8 R29, desc[UR20][R20.64+0x8] ;  /* 0x00000814141d7981 */ /* 0x000164000c1e1100 */
.L_x_42:
[----:B------:R-:W-:Y:S05]  /*2f20*/  BSYNC B1 ;  /* 0x0000000000017941 */ /* 0x000fea0003800000 */
.L_x_41:
        /* <DEDUP_REMOVED lines=8> */
[----:B----4-:R-:W-:-:S05]  /*2fb0*/  F2FP.SATFINITE.E4M3.F32.PACK_AB_MERGE_C R31, RZ, R30, RZ ;  /* 0x0000001eff1f723e */ /* 0x010fca00048070ff */
[----:B------:R4:W-:Y:S01]  /*2fc0*/  @!P3 STG.E.U8 desc[UR20][R14.64+0x8], R31 ;  /* 0x0000081f0e00b986 */ /* 0x0009e2000c101114 */
[----:B------:R-:W-:Y:S05]  /*2fd0*/  @P2 BRA `(.L_x_44) ;  /* 0x0000000000042947 */ /* 0x000fea0003800000 */
[----:B------:R0:W5:Y:S02]  /*2fe0*/  LDG.E.U8 R29, desc[UR20][R20.64+0x9] ;  /* 0x00000914141d7981 */ /* 0x000164000c1e1100 */
.L_x_44:
[----:B------:R-:W-:Y:S05]  /*2ff0*/  BSYNC B1 ;  /* 0x0000000000017941 */ /* 0x000fea0003800000 */
.L_x_43:
        /* <DEDUP_REMOVED lines=12> */
.L_x_46:
[----:B------:R-:W-:Y:S05]  /*30c0*/  BSYNC B1 ;  /* 0x0000000000017941 */ /* 0x000fea0003800000 */
.L_x_45:
        /* <DEDUP_REMOVED lines=12> */
.L_x_48:
[----:B------:R-:W-:Y:S05]  /*3190*/  BSYNC B1 ;  /* 0x0000000000017941 */ /* 0x000fea0003800000 */
.L_x_47:
        /* <DEDUP_REMOVED lines=12> */
.L_x_50:
[----:B------:R-:W-:Y:S05]  /*3260*/  BSYNC B1 ;  /* 0x0000000000017941 */ /* 0x000fea0003800000 */
.L_x_49:
        /* <DEDUP_REMOVED lines=12> */
.L_x_52:
[----:B------:R-:W-:Y:S05]  /*3330*/  BSYNC B1 ;  /* 0x0000000000017941 */ /* 0x000fea0003800000 */
.L_x_51:
        /* <DEDUP_REMOVED lines=12> */
.L_x_54:
[----:B------:R-:W-:Y:S05]  /*3400*/  BSYNC B1 ;  /* 0x0000000000017941 */ /* 0x000fea0003800000 */
.L_x_53:
        /* <DEDUP_REMOVED lines=12> */
.L_x_56:
[----:B------:R-:W-:Y:S05]  /*34d0*/  BSYNC B1 ;  /* 0x0000000000017941 */ /* 0x000fea0003800000 */
.L_x_55:
        /* <DEDUP_REMOVED lines=12> */
.L_x_58:
[----:B------:R-:W-:Y:S05]  /*35a0*/  BSYNC B1 ;  /* 0x0000000000017941 */ /* 0x000fea0003800000 */
.L_x_57:
        /* <DEDUP_REMOVED lines=12> */
.L_x_60:
[----:B------:R-:W-:Y:S05]  /*3670*/  BSYNC B1 ;  /* 0x0000000000017941 */ /* 0x000fea0003800000 */
.L_x_59:
[----:B-----5:R-:W-:Y:S01]  /*3680*/  LOP3.LUT R29, R29, 0xff, RZ, 0xc0, !PT ;  /* 0x000000ff1d1d7812 */ /* 0x020fe200078ec0ff */
[----:B------:R-:W-:Y:S01]  /*3690*/  BSSY B1, `(.L_x_61) ;  /* 0x000000b000017945 */ /* 0x000fe20003800000 */
[----:B------:R-:W-:Y:S02]  /*36a0*/  ISETP.LT.OR P2, PT, R27, 0x19, !P1 ;  /* 0x000000191b00780c */ /* 0x000fe40004f41670 */
[----:B------:R-:W-:Y:S02]  /*36b0*/  F2FP.F16.E4M3.UNPACK_B R29, R29 ;  /* 0x0000001dff1d723e */ /* 0x000fe400020006ff */
[----:B0-2---:R-:W-:-:S03]  /*36c0*/  PRMT R20, RZ, 0x7610, R20 ;  /* 0x00007610ff147816 */ /* 0x005fc60000000014 */
[----:B------:R-:W-:-:S05]  /*36d0*/  HADD2.F32 R29, -RZ, R29.H0_H0 ;  /* 0x2000001dff1d7230 */ /* 0x000fca0000004100 */
[----:B------:R-:W-:-:S04]  /*36e0*/  FMUL R29, R29, R10 ;  /* 0x0000000a1d1d7220 */ /* 0x000fc80000400000 */
[----:B------:R-:W-:-:S05]  /*36f0*/  FFMA R29, R72, R3, R29 ;  /* 0x00000003481d7223 */ /* 0x000fca000000001d */
[----:B------:R-:W-:-:S05]  /*3700*/  F2FP.SATFINITE.E4M3.F32.PACK_AB_MERGE_C R29, RZ, R29, RZ ;  /* 0x0000001dff1d723e */ /* 0x000fca00048070ff */
[----:B------:R0:W-:Y:S01]  /*3710*/  @!P0 STG.E.U8 desc[UR20][R14.64+0x19], R29 ;  /* 0x0000191d0e008986 */ /* 0x0001e2000c101114 */
[----:B------:R-:W-:Y:S05]  /*3720*/  @P2 BRA `(.L_x_62) ;  /* 0x0000000000042947 */ /* 0x000fea0003800000 */
[----:B------:R2:W5:Y:S02]  /*3730*/  LDG.E.U8 R20, desc[UR20][R24.64+0x18] ;  /* 0x0000181418147981 */ /* 0x000564000c1e1100 */
.L_x_62:
[----:B------:R-:W-:Y:S05]  /*3740*/  BSYNC B1 ;  /* 0x0000000000017941 */ /* 0x000fea0003800000 */
.L_x_61:
[----:B-----5:R-:W-:Y:S01]  /*3750*/  LOP3.LUT R20, R20, 0xff, RZ, 0xc0, !PT ;  /* 0x000000ff14147812 */ /* 0x020fe200078ec0ff */
[----:B------:R-:W-:Y:S01]  /*3760*/  BSSY B1, `(.L_x_63) ;  /* 0x000000b000017945 */ /* 0x000fe20003800000 */
[----:B------:R-:W-:Y:S02]  /*3770*/  ISETP.LT.OR P1, PT, R27, 0x1a, !P1 ;  /* 0x0000001a1b00780c */ /* 0x000fe40004f21670 */
[----:B------:R-:W-:-:S05]  /*3780*/  F2FP.F16.E4M3.UNPACK_B R20, R20 ;  /* 0x00000014ff14723e */ /* 0x000fca00020006ff */
[----:B01--4-:R-:W-:-:S05]  /*3790*/  HADD2.F32 R15, -RZ, R20.H0_H0 ;  /* 0x20000014ff0f7230 */ /* 0x013fca0000004100 */
[----:B------:R-:W-:-:S04]  /*37a0*/  FMUL R14, R15, R10 ;  /* 0x0000000a0f0e7220 */ /* 0x000fc80000400000 */
[----:B------:R-:W-:-:S05]  /*37b0*/  FFMA R14, R69, R3, R14 ;  /* 0x00000003450e7223 */ /* 0x000fca000000000e */
[----:B------:R-:W-:Y:S02]  /*37c0*/  F2FP.SATFINITE.E4M3.F32.PACK_AB_MERGE_C R15, RZ, R14, RZ ;  /* 0x0000000eff0f723e */ /* 0x000fe400048070ff */
[----:B------:R-:W-:-:S03]  /*37d0*/  PRMT R14, RZ, 0x7610, R14 ;  /* 0x00007610ff0e7816 */ /* 0x000fc6000000000e */
[----:B------:R0:W-:Y:S01]  /*37e0*/  @!P2 STG.E.U8 desc[UR20][R12.64+0x18], R15 ;  /* 0x0000180f0c00a986 */ /* 0x0001e2000c101114 */
[----:B------:R-:W-:Y:S05]  /*37f0*/  @P1 BRA `(.L_x_64) ;  /* 0x0000000000041947 */ /* 0x000fea0003800000 */
[----:B------:R1:W5:Y:S02]  /*3800*/  LDG.E.U8 R14, desc[UR20][R24.64+0x19] ;  /* 0x00001914180e7981 */ /* 0x000364000c1e1100 */
.L_x_64:
[----:B------:R-:W-:Y:S05]  /*3810*/  BSYNC B1 ;  /* 0x0000000000017941 */ /* 0x000fea0003800000 */
.L_x_63:
[----:B-----5:R-:W-:Y:S01]  /*3820*/  LOP3.LUT R14, R14, 0xff, RZ, 0xc0, !PT ;  /* 0x000000ff0e0e7812 */ /* 0x020fe200078ec0ff */
[----:B------:R-:W-:Y:S01]  /*3830*/  BSSY B1, `(.L_x_65) ;  /* 0x0000013000017945 */ /* 0x000fe20003800000 */
[----:B-123--:R-:W-:Y:S02]  /*3840*/  IADD3 R25, P0, R33, 0x80, RZ ;  /* 0x0000008021197810 */ /* 0x00efe40007f1e0ff */
[----:B------:R-:W-:-:S05]  /*3850*/  F2FP.F16.E4M3.UNPACK_B R14, R14 ;  /* 0x0000000eff0e723e */ /* 0x000fca00020006ff */
[----:B0-----:R-:W-:Y:S02]  /*3860*/  HADD2.F32 R15, -RZ, R14.H0_H0 ;  /* 0x2000000eff0f7230 */ /* 0x001fe40000004100 */
        /* <DEDUP_REMOVED lines=15> */
.L_x_66:
[----:B------:R-:W-:Y:S05]  /*3960*/  BSYNC B1 ;  /* 0x0000000000017941 */ /* 0x000fea0003800000 */
.L_x_65:
[----:B-----5:R-:W-:Y:S01]  /*3970*/  LOP3.LUT R20, R20, 0xff, RZ, 0xc0, !PT ;  /* 0x000000ff14147812 */ /* 0x020fe200078ec0ff */
[----:B------:R-:W-:Y:S01]  /*3980*/  BSSY B1, `(.L_x_67) ;  /* 0x000000b000017945 */ /* 0x000fe20003800000 */
[----:B------:R-:W-:Y:S02]  /*3990*/  ISETP.LT.OR P2, PT, R27, 0x2, !P0 ;  /* 0x000000021b00780c */ /* 0x000fe40004741670 */
[----:B------:R-:W-:-:S05]  /*39a0*/  F2FP.F16.E4M3.UNPACK_B R20, R20 ;  /* 0x00000014ff14723e */ /* 0x000fca00020006ff */
[----:B0-----:R-:W-:-:S05]  /*39b0*/  HADD2.F32 R13, -RZ, R20.H0_H0 ;  /* 0x20000014ff0d7230 */ /* 0x001fca0000004100 */
[----:B------:R-:W-:-:S04]  /*39c0*/  FMUL R12, R13, R10 ;  /* 0x0000000a0d0c7220 */ /* 0x000fc80000400000 */
[----:B------:R-:W-:-:S05]  /*39d0*/  FFMA R12, R67, R3, R12 ;  /* 0x00000003430c7223 */ /* 0x000fca000000000c */
[----:B------:R-:W-:Y:S02]  /*39e0*/  F2FP.SATFINITE.E4M3.F32.PACK_AB_MERGE_C R13, RZ, R12, RZ ;  /* 0x0000000cff0d723e */ /* 0x000fe400048070ff */
[----:B------:R-:W-:-:S03]  /*39f0*/  PRMT R12, RZ, 0x7610, R12 ;  /* 0x00007610ff0c7816 */ /* 0x000fc6000000000c */
[----:B------:R0:W-:Y:S01]  /*3a00*/  @!P3 STG.E.U8 desc[UR20][R8.64], R13 ;  /* 0x0000000d0800b986 */ /* 0x0001e2000c101114 */
[----:B------:R-:W-:Y:S05]  /*3a10*/  @P2 BRA `(.L_x_68) ;  /* 0x0000000000042947 */ /* 0x000fea0003800000 */
[----:B------:R2:W5:Y:S02]  /*3a20*/  LDG.E.U8 R12, desc[UR20][R14.64+0x1] ;  /* 0x000001140e0c7981 */ /* 0x000564000c1e1100 */
.L_x_68:
[----:B------:R-:W-:Y:S05]  /*3a30*/  BSYNC B1 ;  /* 0x0000000000017941 */ /* 0x000fea0003800000 */
.L_x_67:
[----:B-----5:R-:W-:Y:S01]  /*3a40*/  LOP3.LUT R12, R12, 0xff, RZ, 0xc0, !PT ;  /* 0x000000ff0c0c7812 */ /* 0x020fe200078ec0ff */
[----:B------:R-:W-:Y:S01]  /*3a50*/  BSSY B1, `(.L_x_69) ;  /* 0x0000013000017945 */ /* 0x000fe20003800000 */
[----:B------:R-:W-:Y:S02]  /*3a60*/  IADD3 R21, P1, R33, 0x88, RZ ;  /* 0x0000008821157810 */ /* 0x000fe40007f3e0ff */
[----:B------:R-:W-:-:S03]  /*3a70*/  F2FP.F16.E4M3.UNPACK_B R12, R12 ;  /* 0x0000000cff0c723e */ /* 0x000fc600020006ff */
[----:B------:R-:W-:Y:S01]  /*3a80*/  IMAD.X R16, RZ, RZ, R17, P1 ;  /* 0x000000ffff107224 */ /* 0x000fe200008e0611 */
[----:B------:R-:W-:Y:S01]  /*3a90*/  ISETP.GE.AND P1, PT, R28, 0x89, PT ;  /* 0x000000891c00780c */ /* 0x000fe20003f26270 */
[----:B0-----:R-:W-:Y:S02]  /*3aa0*/  HADD2.F32 R13, -RZ, R12.H0_H0 ;  /* 0x2000000cff0d7230 */ /* 0x001fe40000004100 */
[----:B------:R-:W-:Y:S01]  /*3ab0*/  IMAD R16, R16, UR6, RZ ;  /* 0x0000000610107c24 */ /* 0x000fe2000f8e02ff */
[----:B------:R-:W-:Y:S01]  /*3ac0*/  ISETP.LT.OR P5, PT, R27, 0x1, !P1 ;  /* 0x000000011b00780c */ /* 0x000fe20004fa1670 */
[----:B------:R-:W-:-:S04]  /*3ad0*/  IMAD.WIDE.U32 R18, R21, UR6, R18 ;  /* 0x0000000615127c25 */ /* 0x000fc8000f8e0012 */
[----:B------:R-:W-:Y:S01]  /*3ae0*/  FMUL R13, R13, R10 ;  /* 0x0000000a0d0d7220 */ /* 0x000fe20000400000 */
[----:B------:R-:W-:-:S03]  /*3af0*/  IMAD R21, R21, UR7, R16 ;  /* 0x0000000715157c24 */ /* 0x000fc6000f8e0210 */
[----:B------:R-:W-:Y:S01]  /*3b00*/  FFMA R13, R68, R3, R13 ;  /* 0x00000003440d7223 */ /* 0x000fe2000000000d */
[----:B------:R-:W-:Y:S02]  /*3b10*/  IADD3 R12, P3, R18, UR10, RZ ;  /* 0x0000000a120c7c10 */ /* 0x000fe4000ff7e0ff */
[----:B------:R-:W-:Y:S02]  /*3b20*/  PRMT R16, RZ, 0x7610, R16 ;  /* 0x00007610ff107816 */ /* 0x000fe40000000010 */
[----:B------:R-:W-:Y:S02]  /*3b30*/  F2FP.SATFINITE.E4M3.F32.PACK_AB_MERGE_C R17, RZ, R13, RZ ;  /* 0x0000000dff11723e */ /* 0x000fe400048070ff */
[----:B------:R-:W-:-:S03]  /*3b40*/  IADD3.X R13, R19, UR11, R21, P3, !PT ;  /* 0x0000000b130d7c10 */ /* 0x000fc60009ffe415 */
[----:B------:R0:W-:Y:S01]  /*3b50*/  @!P2 STG.E.U8 desc[UR20][R8.64+0x1], R17 ;  /* 0x000001110800a986 */ /* 0x0001e2000c101114 */
[----:B------:R-:W-:Y:S05]  /*3b60*/  @P5 BRA `(.L_x_70) ;  /* 0x0000000000045947 */ /* 0x000fea0003800000 */
[----:B------:R3:W5:Y:S02]  /*3b70*/  LDG.E.U8 R16, desc[UR20][R12.64] ;  /* 0x000000140c107981 */ /* 0x000764000c1e1100 */
.L_x_70:
[----:B------:R-:W-:Y:S05]  /*3b80*/  BSYNC B1 ;  /* 0x0000000000017941 */ /* 0x000fea0003800000 */
.L_x_69:
        /* <DEDUP_REMOVED lines=12> */
.L_x_72:
[----:B------:R-:W-:Y:S05]  /*3c50*/  BSYNC B1 ;  /* 0x0000000000017941 */ /* 0x000fea0003800000 */
.L_x_71:
[----:B-----5:R-:W-:Y:S01]  /*3c60*/  LOP3.LUT R16, R16, 0xff, RZ, 0xc0, !PT ;  /* 0x000000ff10107812 */ /* 0x020fe200078ec0ff */
[----:B------:R-:W-:Y:S01]  /*3c70*/  BSSY B1, `(.L_x_73) ;  /* 0x000000b000017945 */ /* 0x000fe20003800000 */
[----:B------:R-:W-:Y:S02]  /*3c80*/  ISETP.LT.OR P3, PT, R27, 0x9, !P0 ;  /* 0x000000091b00780c */ /* 0x000fe40004761670 */
[----:B------:R-:W-:-:S05]  /*3c90*/  F2FP.F16.E4M3.UNPACK_B R16, R16 ;  /* 0x00000010ff10723e */ /* 0x000fca00020006ff */
[----:B0-----:R-:W-:Y:S01]  /*3ca0*/  HADD2.F32 R17, -RZ, R16.H0_H0 ;  /* 0x20000010ff117230 */ /* 0x001fe20000004100 */
[----:B------:R-:W-:-:S04]  /*3cb0*/  PRMT R16, RZ, 0x7610, R16 ;  /* 0x00007610ff107816 */ /* 0x000fc80000000010 */
[----:B------:R-:W-:-:S04]  /*3cc0*/  FMUL R17, R17, R10 ;  /* 0x0000000a11117220 */ /* 0x000fc80000400000 */
[----:B------:R-:W-:-:S05]  /*3cd0*/  FFMA R17, R66, R3, R17 ;  /* 0x0000000342117223 */ /* 0x000fca0000000011 */
[----:B------:R-:W-:-:S05]  /*3ce0*/  F2FP.SATFINITE.E4M3.F32.PACK_AB_MERGE_C R17, RZ, R17, RZ ;  /* 0x00000011ff11723e */ /* 0x000fca00048070ff */
[----:B------:R0:W-:Y:S01]  /*3cf0*/  @!P2 STG.E.U8 desc[UR20][R6.64+0x1], R17 ;  /* 0x000001110600a986 */ /* 0x0001e2000c101114 */
[----:B------:R-:W-:Y:S05]  /*3d00*/  @P3 BRA `(.L_x_74) ;  /* 0x0000000000043947 */ /* 0x000fea0003800000 */
[----:B------:R0:W5:Y:S02]  /*3d10*/  LDG.E.U8 R16, desc[UR20][R14.64+0x8] ;  /* 0x000008140e107981 */ /* 0x000164000c1e1100 */
.L_x_74:
[----:B------:R-:W-:Y:S05]  /*3d20*/  BSYNC B1 ;  /* 0x0000000000017941 */ /* 0x000fea0003800000 */
.L_x_73:
        /* <DEDUP_REMOVED lines=12> */
.L_x_76:
[----:B------:R-:W-:Y:S05]  /*3df0*/  BSYNC B1 ;  /* 0x0000000000017941 */ /* 0x000fea0003800000 */
.L_x_75:
        /* <DEDUP_REMOVED lines=12> */
.L_x_78:
[----:B------:R-:W-:Y:S05]  /*3ec0*/  BSYNC B1 ;  /* 0x0000000000017941 */ /* 0x000fea0003800000 */
.L_x_77:
        /* <DEDUP_REMOVED lines=12> */
.L_x_80:
[----:B------:R-:W-:Y:S05]  /*3f90*/  BSYNC B1 ;  /* 0x0000000000017941 */ /* 0x000fea0003800000 */
.L_x_79:
        /* <DEDUP_REMOVED lines=12> */
.L_x_82:
[----:B------:R-:W-:Y:S05]  /*4060*/  BSYNC B1 ;  /* 0x0000000000017941 */ /* 0x000fea0003800000 */
.L_x_81:
        /* <DEDUP_REMOVED lines=12> */
.L_x_84:
[----:B------:R-:W-:Y:S05]  /*4130*/  BSYNC B1 ;  /* 0x0000000000017941 */ /* 0x000fea0003800000 */
.L_x_83:
        /* <DEDUP_REMOVED lines=12> */
.L_x_86:
[----:B------:R-:W-:Y:S05]  /*4200*/  BSYNC B1 ;  /* 0x0000000000017941 */ /* 0x000fea0003800000 */
.L_x_85:
        /* <DEDUP_REMOVED lines=12> */
.L_x_88:
[----:B------:R-:W-:Y:S05]  /*42d0*/  BSYNC B1 ;  /* 0x0000000000017941 */ /* 0x000fea0003800000 */
.L_x_87:
        /* <DEDUP_REMOVED lines=12> */
.L_x_90:
[----:B------:R-:W-:Y:S05]  /*43a0*/  BSYNC B1 ;  /* 0x0000000000017941 */ /* 0x000fea0003800000 */
.L_x_89:
        /* <DEDUP_REMOVED lines=12> */
.L_x_92:
[----:B------:R-:W-:Y:S05]  /*4470*/  BSYNC B1 ;  /* 0x0000000000017941 */ /* 0x000fea0003800000 */
.L_x_91:
[----:B-----5:R-:W-:Y:S01]  /*4480*/  LOP3.LUT R16, R16, 0xff, RZ, 0xc0, !PT ;  /* 0x000000ff10107812 */ /* 0x020fe200078ec0ff */
[----:B------:R-:W-:Y:S01]  /*4490*/  BSSY B1, `(.L_x_93) ;  /* 0x000000b000017945 */ /* 0x000fe20003800000 */
[----:B------:R-:W-:Y:S02]  /*44a0*/  ISETP.LT.OR P2, PT, R27, 0x19, !P1 ;  /* 0x000000191b00780c */ /* 0x000fe40004f41670 */
[----:B------:R-:W-:Y:S02]  /*44b0*/  F2FP.F16.E4M3.UNPACK_B R16, R16 ;  /* 0x00000010ff10723e */ /* 0x000fe400020006ff */
[----:B012---:R-:W-:-:S03]  /*44c0*/  PRMT R14, RZ, 0x7610, R14 ;  /* 0x00007610ff0e7816 */ /* 0x007fc6000000000e */
[----:B------:R-:W-:-:S05]  /*44d0*/  HADD2.F32 R15, -RZ, R16.H0_H0 ;  /* 0x20000010ff0f7230 */ /* 0x000fca0000004100 */
[----:B------:R-:W-:-:S04]  /*44e0*/  FMUL R15, R15, R10 ;  /* 0x0000000a0f0f7220 */ /* 0x000fc80000400000 */
[----:B------:R-:W-:-:S05]  /*44f0*/  FFMA R15, R56, R3, R15 ;  /* 0x00000003380f7223 */ /* 0x000fca000000000f */
[----:B------:R-:W-:-:S05]  /*4500*/  F2FP.SATFINITE.E4M3.F32.PACK_AB_MERGE_C R15, RZ, R15, RZ ;  /* 0x0000000fff0f723e */ /* 0x000fca00048070ff */
[----:B------:R0:W-:Y:S01]  /*4510*/  @!P0 STG.E.U8 desc[UR20][R8.64+0x19], R15 ;  /* 0x0000190f08008986 */ /* 0x0001e2000c101114 */
[----:B------:R-:W-:Y:S05]  /*4520*/  @P2 BRA `(.L_x_94) ;  /* 0x0000000000042947 */ /* 0x000fea0003800000 */
[----:B------:R1:W5:Y:S02]  /*4530*/  LDG.E.U8 R14, desc[UR20][R12.64+0x18] ;  /* 0x000018140c0e7981 */ /* 0x000364000c1e1100 */
.L_x_94:
[----:B------:R-:W-:Y:S05]  /*4540*/  BSYNC B1 ;  /* 0x0000000000017941 */ /* 0x000fea0003800000 */
.L_x_93:
        /* <DEDUP_REMOVED lines=12> */
.L_x_96:
[----:B------:R-:W-:Y:S05]  /*4610*/  BSYNC B1 ;  /* 0x0000000000017941 */ /* 0x000fea0003800000 */
.L_x_95:
[----:B------:R-:W-:Y:S05]  /*4620*/  @P1 BRA `(.L_x_97) ;  /* 0x0000000800301947 */ /* 0x000fea0003800000 */
[----:B-----5:R-:W-:-:S04]  /*4630*/  LOP3.LUT R8, R8, 0xff, RZ, 0xc0, !PT ;  /* 0x000000ff08087812 */ /* 0x020fc800078ec0ff */
[----:B------:R-:W-:-:S05]  /*4640*/  F2FP.F16.E4M3.UNPACK_B R8, R8 ;  /* 0x00000008ff08723e */ /* 0x000fca00020006ff */
[----:B0-----:R-:W-:-:S05]  /*4650*/  HADD2.F32 R9, -RZ, R8.H0_H0 ;  /* 0x20000008ff097230 */ /* 0x001fca0000004100 */
[----:B------:R-:W-:-:S04]  /*4660*/  FMUL R9, R9, R10 ;  /* 0x0000000a09097220 */ /* 0x000fc80000400000 */
[----:B------:R-:W-:-:S05]  /*4670*/  FFMA R9, R22, R3, R9 ;  /* 0x0000000316097223 */ /* 0x000fca0000000009 */
[----:B------:R-:W-:-:S05]  /*4680*/  F2FP.SATFINITE.E4M3.F32.PACK_AB_MERGE_C R9, RZ, R9, RZ ;  /* 0x00000009ff09723e */ /* 0x000fca00048070ff */
[----:B------:R0:W-:Y:S01]  /*4690*/  STG.E.U8 desc[UR20][R6.64+0x19], R9 ;  /* 0x0000190906007986 */ /* 0x0001e2000c101114 */
[----:B------:R-:W-:Y:S05]  /*46a0*/  BRA `(.L_x_97) ;  /* 0x0000000800107947 */ /* 0x000fea0003800000 */
.L_x_32:
[----:B------:R-:W-:Y:S01]  /*46b0*/  ISETP.GE.AND P3, PT, R28, 0x1, PT ;  /* 0x000000011c00780c */ /* 0x000fe20003f66270 */
[-C--:B--2---:R-:W-:Y:S01]  /*46c0*/  FMUL R84, R84, R3.reuse ;  /* 0x0000000354547220 */ /* 0x084fe20000400000 */
[----:B------:R-:W-:Y:S01]  /*46d0*/  ISETP.GE.AND P2, PT, R28, 0x9, PT ;  /* 0x000000091c00780c */ /* 0x000fe20003f46270 */
[-C--:B------:R-:W-:Y:S01]  /*46e0*/  FMUL R83, R83, R3.reuse ;  /* 0x0000000353537220 */ /* 0x080fe20000400000 */
[----:B------:R-:W-:Y:S01]  /*46f0*/  ISETP.LT.OR P6, PT, R27, 0x2, !P3 ;  /* 0x000000021b00780c */ /* 0x000fe20005fc1670 */
[-C--:B------:R-:W-:Y:S01]  /*4700*/  FMUL R81, R81, R3.reuse ;  /* 0x0000000351517220 */ /* 0x080fe20000400000 */
[----:B------:R-:W-:Y:S01]  /*4710*/  ISETP.LT.OR P5, PT, R27, 0x1, !P3 ;  /* 0x000000011b00780c */ /* 0x000fe20005fa1670 */
[-C--:B------:R-:W-:Y:S01]  /*4720*/  FMUL R82, R82, R3.reuse ;  /* 0x0000000352527220 */ /* 0x080fe20000400000 */
[----:B------:R-:W-:Y:S01]  /*4730*/  F2FP.SATFINITE.E4M3.F32.PACK_AB_MERGE_C R17, RZ, R84, RZ ;  /* 0x00000054ff11723e */ /* 0x000fe200048070ff */
[-C--:B------:R-:W-:Y:S01]  /*4740*/  FMUL R79, R79, R3.reuse ;  /* 0x000000034f4f7220 */ /* 0x080fe20000400000 */
[C---:B------:R-:W-:Y:S01]  /*4750*/  ISETP.LT.OR P0, PT, R27.reuse, 0x1, !P2 ;  /* 0x000000011b00780c */ /* 0x040fe20005701670 */
[-C--:B------:R-:W-:Y:S01]  /*4760*/  FMUL R80, R80, R3.reuse ;  /* 0x0000000350507220 */ /* 0x080fe20000400000 */
[----:B------:R-:W-:Y:S01]  /*4770*/  ISETP.LT.OR P1, PT, R27, 0x2, !P2 ;  /* 0x000000021b00780c */ /* 0x000fe20005721670 */
[----:B------:R-:W-:Y:S01]  /*4780*/  FMUL R77, R77, R3 ;  /* 0x000000034d4d7220 */ /* 0x000fe20000400000 */
[----:B------:R-:W-:Y:S01]  /*4790*/  F2FP.SATFINITE.E4M3.F32.PACK_AB_MERGE_C R83, RZ, R83, RZ ;  /* 0x00000053ff53723e */ /* 0x000fe200048070ff */
[----:B------:R-:W-:Y:S01]  /*47a0*/  FMUL R78, R78, R3 ;  /* 0x000000034e4e7220 */ /* 0x000fe20000400000 */
[----:B------:R-:W-:Y:S01]  /*47b0*/  F2FP.SATFINITE.E4M3.F32.PACK_AB_MERGE_C R81, RZ, R81, RZ ;  /* 0x00000051ff51723e */ /* 0x000fe200048070ff */
[----:B------:R0:W-:Y:S01]  /*47c0*/  @!P6 STG.E.U8 desc[UR20][R14.64+0x1], R17 ;  /* 0x000001110e00e986 */ /* 0x0001e2000c101114 */
[----:B------:R-:W-:Y:S01]  /*47d0*/  ISETP.LT.OR P6, PT, R27, 0x9, !P3 ;  /* 0x000000091b00780c */ /* 0x000fe20005fc1670 */
[----:B------:R-:W-:Y:S01]  /*47e0*/  FMUL R75, R75, R3 ;  /* 0x000000034b4b7220 */ /* 0x000fe20000400000 */
[----:B------:R-:W-:Y:S01]  /*47f0*/  F2FP.SATFINITE.E4M3.F32.PACK_AB_MERGE_C R19, RZ, R82, RZ ;  /* 0x00000052ff13723e */ /* 0x000fe200048070ff */
[----:B------:R-:W-:Y:S01]  /*4800*/  @!P5 STG.E.U8 desc[UR20][R14.64], R83 ;  /* 0x000000530e00d986 */ /* 0x000fe2000c101114 */
[----:B------:R-:W-:Y:S01]  /*4810*/  F2FP.SATFINITE.E4M3.F32.PACK_AB_MERGE_C R79, RZ, R79, RZ ;  /* 0x0000004fff4f723e */ /* 0x000fe200048070ff */
[-C--:B------:R-:W-:Y:S01]  /*4820*/  FMUL R76, R76, R3.reuse ;  /* 0x000000034c4c7220 */ /* 0x080fe20000400000 */
[C---:B------:R-:W-:Y:S01]  /*4830*/  ISETP.LT.OR P5, PT, R27.reuse, 0xa, !P2 ;  /* 0x0000000a1b00780c */ /* 0x040fe200057a1670 */
[----:B------:R-:W-:Y:S01]  /*4840*/  @!P0 STG.E.U8 desc[UR20][R12.64], R81 ;  /* 0x000000510c008986 */ /* 0x000fe2000c101114 */
[----:B------:R-:W-:Y:S01]  /*4850*/  ISETP.LT.OR P0, PT, R27, 0xa, !P3 ;  /* 0x0000000a1b00780c */ /* 0x000fe20005f01670 */
[----:B------:R-:W-:Y:S01]  /*4860*/  FMUL R73, R73, R3 ;  /* 0x0000000349497220 */ /* 0x000fe20000400000 */
[----:B------:R-:W-:Y:S01]  /*4870*/  F2FP.SATFINITE.E4M3.F32.PACK_AB_MERGE_C R77, RZ, R77, RZ ;  /* 0x0000004dff4d723e */ /* 0x000fe200048070ff */
[----:B------:R1:W-:Y:S01]  /*4880*/  @!P1 STG.E.U8 desc[UR20][R12.64+0x1], R19 ;  /* 0x000001130c009986 */ /* 0x0003e2000c101114 */
[C---:B------:R-:W-:Y:S01]  /*4890*/  ISETP.LT.OR P1, PT, R27.reuse, 0x9, !P2 ;  /* 0x000000091b00780c */ /* 0x040fe20005721670 */
[-C--:B------:R-:W-:Y:S01]  /*48a0*/  FMUL R74, R74, R3.reuse ;  /* 0x000000034a4a7220 */ /* 0x080fe20000400000 */
[----:B0-----:R-:W-:Y:S01]  /*48b0*/  F2FP.SATFINITE.E4M3.F32.PACK_AB_MERGE_C R17, RZ, R80, RZ ;  /* 0x00000050ff11723e */ /* 0x001fe200048070ff */
[----:B------:R-:W-:Y:S01]  /*48c0*/  @!P6 STG.E.U8 desc[UR20][R14.64+0x8], R79 ;  /* 0x0000084f0e00e986 */ /* 0x000fe2000c101114 */
[----:B------:R-:W-:Y:S01]  /*48d0*/  ISETP.LT.OR P6, PT, R27, 0x11, !P3 ;  /* 0x000000111b00780c */ /* 0x000fe20005fc1670 */
[----:B------:R-:W-:Y:S01]  /*48e0*/  FMUL R71, R71, R3 ;  /* 0x0000000347477220 */ /* 0x000fe20000400000 */
[----:B------:R-:W-:Y:S01]  /*48f0*/  F2FP.SATFINITE.E4M3.F32.PACK_AB_MERGE_C R75, RZ, R75, RZ ;  /* 0x0000004bff4b723e */ /* 0x000fe200048070ff */
[----:B------:R-:W-:Y:S01]  /*4900*/  FMUL R72, R72, R3 ;  /* 0x0000000348487220 */ /* 0x000fe20000400000 */
[----:B------:R-:W-:Y:S01]  /*4910*/  F2FP.SATFINITE.E4M3.F32.PACK_AB_MERGE_C R73, RZ, R73, RZ ;  /* 0x00000049ff49723e */ /* 0x000fe200048070ff */
[----:B------:R0:W-:Y:S01]  /*4920*/  @!P0 STG.E.U8 desc[UR20][R14.64+0x9], R17 ;  /* 0x000009110e008986 */ /* 0x0001e2000c101114 */
[----:B------:R-:W-:Y:S01]  /*4930*/  ISETP.LT.OR P0, PT, R27, 0x12, !P3 ;  /* 0x000000121b00780c */ /* 0x000fe20005f01670 */
[-C--:B------:R-:W-:Y:S01]  /*4940*/  FMUL R69, R69, R3.reuse ;  /* 0x0000000345457220 */ /* 0x080fe20000400000 */
[----:B-1----:R-:W-:Y:S01]  /*4950*/  F2FP.SATFINITE.E4M3.F32.PACK_AB_MERGE_C R19, RZ, R78, RZ ;  /* 0x0000004eff13723e */ /* 0x002fe200048070ff */
[----:B------:R-:W-:Y:S01]  /*4960*/  @!P1 STG.E.U8 desc[UR20][R12.64+0x8], R77 ;  /* 0x0000084d0c009986 */ /* 0x000fe2000c101114 */
[C---:B------:R-:W-:Y:S01]  /*4970*/  ISETP.LT.OR P1, PT, R27.reuse, 0x11, !P2 ;  /* 0x000000111b00780c */ /* 0x040fe20005721670 */
[----:B------:R-:W-:Y:S01]  /*4980*/  FMUL R70, R70, R3 ;  /* 0x0000000346467220 */ /* 0x000fe20000400000 */
[----:B------:R-:W-:Y:S01]  /*4990*/  F2FP.SATFINITE.E4M3.F32.PACK_AB_MERGE_C R71, RZ, R71, RZ ;  /* 0x00000047ff47723e */ /* 0x000fe200048070ff */
[----:B------:R1:W-:Y:S01]  /*49a0*/  @!P5 STG.E.U8 desc[UR20][R12.64+0x9], R19 ;  /* 0x000009130c00d986 */ /* 0x0003e2000c101114 */
[----:B------:R-:W-:Y:S01]  /*49b0*/  ISETP.LT.OR P5, PT, R27, 0x12, !P2 ;  /* 0x000000121b00780c */ /* 0x000fe200057a1670 */
[-C--:B------:R-:W-:Y:S01]  /*49c0*/  FMUL R67, R67, R3.reuse ;  /* 0x0000000343437220 */ /* 0x080fe20000400000 */
[----:B------:R-:W-:Y:S01]  /*49d0*/  F2FP.SATFINITE.E4M3.F32.PACK_AB_MERGE_C R21, RZ, R72, RZ ;  /* 0x00000048ff15723e */ /* 0x000fe200048070ff */
[----:B------:R-:W-:Y:S01]  /*49e0*/  @!P6 STG.E.U8 desc[UR20][R14.64+0x10], R75 ;  /* 0x0000104b0e00e986 */ /* 0x000fe2000c101114 */
[C---:B------:R-:W-:Y:S01]  /*49f0*/  ISETP.LT.OR P6, PT, R27.reuse, 0x19, !P3 ;  /* 0x000000191b00780c */ /* 0x040fe20005fc1670 */
[-C--:B------:R-:W-:Y:S01]  /*4a00*/  FMUL R68, R68, R3.reuse ;  /* 0x0000000344447220 */ /* 0x080fe20000400000 */
[----:B------:R-:W-:Y:S01]  /*4a10*/  ISETP.LT.OR P3, PT, R27, 0x1a, !P3 ;  /* 0x0000001a1b00780c */ /* 0x000fe20005f61670 */
[-C--:B------:R-:W-:Y:S01]  /*4a20*/  FMUL R65, R65, R3.reuse ;  /* 0x0000000341417220 */ /* 0x080fe20000400000 */
[----:B0-----:R-:W-:Y:S01]  /*4a30*/  F2FP.SATFINITE.E4M3.F32.PACK_AB_MERGE_C R17, RZ, R76, RZ ;  /* 0x0000004cff11723e */ /* 0x001fe200048070ff */
[----:B------:R-:W-:Y:S01]  /*4a40*/  FMUL R66, R66, R3 ;  /* 0x0000000342427220 */ /* 0x000fe20000400000 */
[----:B------:R-:W-:Y:S01]  /*4a50*/  F2FP.SATFINITE.E4M3.F32.PACK_AB_MERGE_C R69, RZ, R69, RZ ;  /* 0x00000045ff45723e */ /* 0x000fe200048070ff */
[----:B------:R-:W-:Y:S01]  /*4a60*/  FMUL R64, R64, R3 ;  /* 0x0000000340407220 */ /* 0x000fe20000400000 */
[----:B-1----:R-:W-:Y:S01]  /*4a70*/  F2FP.SATFINITE.E4M3.F32.PACK_AB_MERGE_C R19, RZ, R74, RZ ;  /* 0x0000004aff13723e */ /* 0x002fe200048070ff */
[----:B------:R0:W-:Y:S01]  /*4a80*/  @!P0 STG.E.U8 desc[UR20][R14.64+0x11], R17 ;  /* 0x000011110e008986 */ /* 0x0001e2000c101114 */
[----:B------:R-:W-:Y:S01]  /*4a90*/  F2FP.SATFINITE.E4M3.F32.PACK_AB_MERGE_C R67, RZ, R67, RZ ;  /* 0x00000043ff43723e */ /* 0x000fe200048070ff */
[-C--:B------:R-:W-:Y:S01]  /*4aa0*/  FMUL R63, R63, R3.reuse ;  /* 0x000000033f3f7220 */ /* 0x080fe20000400000 */
[C---:B------:R-:W-:Y:S01]  /*4ab0*/  ISETP.GE.AND P0, PT, R28.reuse, 0x89, PT ;  /* 0x000000891c00780c */ /* 0x040fe20003f06270 */
[----:B------:R-:W-:Y:S01]  /*4ac0*/  @!P1 STG.E.U8 desc[UR20][R12.64+0x10], R73 ;  /* 0x000010490c009986 */ /* 0x000fe2000c101114 */
[----:B------:R-:W-:Y:S01]  /*4ad0*/  ISETP.GE.AND P1, PT, R28, 0x81, PT ;  /* 0x000000811c00780c */ /* 0x000fe20003f26270 */
[----:B------:R-:W-:Y:S01]  /*4ae0*/  FMUL R61, R61, R3 ;  /* 0x000000033d3d7220 */ /* 0x000fe20000400000 */
[----:B------:R-:W-:Y:S01]  /*4af0*/  F2FP.SATFINITE.E4M3.F32.PACK_AB_MERGE_C R65, RZ, R65, RZ ;  /* 0x00000041ff41723e */ /* 0x000fe200048070ff */
[----:B------:R-:W-:Y:S01]  /*4b00*/  @!P5 STG.E.U8 desc[UR20][R12.64+0x11], R19 ;  /* 0x000011130c00d986 */ /* 0x000fe2000c101114 */
[C---:B------:R-:W-:Y:S01]  /*4b10*/  ISETP.LT.OR P5, PT, R27.reuse, 0x19, !P2 ;  /* 0x000000191b00780c */ /* 0x040fe200057a1670 */
[-C--:B------:R-:W-:Y:S01]  /*4b20*/  FMUL R62, R62, R3.reuse ;  /* 0x000000033e3e7220 */ /* 0x080fe20000400000 */
[C---:B------:R-:W-:Y:S01]  /*4b30*/  ISETP.LT.OR P2, PT, R27.reuse, 0x1a, !P2 ;  /* 0x0000001a1b00780c */ /* 0x040fe20005741670 */
[----:B------:R-:W-:Y:S01]  /*4b40*/  @!P6 STG.E.U8 desc[UR20][R14.64+0x18], R71 ;  /* 0x000018470e00e986 */ /* 0x000fe2000c101114 */
[C---:B------:R-:W-:Y:S01]  /*4b50*/  ISETP.LT.OR P6, PT, R27.reuse, 0x1, !P1 ;  /* 0x000000011b00780c */ /* 0x040fe20004fc1670 */
[-C--:B------:R-:W-:Y:S01]  /*4b60*/  FMUL R60, R60, R3.reuse ;  /* 0x000000033c3c7220 */ /* 0x080fe20000400000 */
[----:B0-----:R-:W-:Y:S01]  /*4b70*/  F2FP.SATFINITE.E4M3.F32.PACK_AB_MERGE_C R17, RZ, R70, RZ ;  /* 0x00000046ff11723e */ /* 0x001fe200048070ff */
[----:B------:R0:W-:Y:S01]  /*4b80*/  @!P3 STG.E.U8 desc[UR20][R14.64+0x19], R21 ;  /* 0x000019150e00b986 */ /* 0x0001e2000c101114 */
[----:B------:R-:W-:Y:S01]  /*4b90*/  ISETP.LT.OR P3, PT, R27, 0x2, !P1 ;  /* 0x000000021b00780c */ /* 0x000fe20004f61670 */
[----:B------:R-:W-:Y:S01]  /*4ba0*/  FMUL R59, R59, R3 ;  /* 0x000000033b3b7220 */ /* 0x000fe20000400000 */
[----:B------:R-:W-:Y:S01]  /*4bb0*/  F2FP.SATFINITE.E4M3.F32.PACK_AB_MERGE_C R63, RZ, R63, RZ ;  /* 0x0000003fff3f723e */ /* 0x000fe200048070ff */
[----:B------:R-:W-:Y:S01]  /*4bc0*/  FMUL R57, R57, R3 ;  /* 0x0000000339397220 */ /* 0x000fe20000400000 */
[----:B------:R-:W-:Y:S01]  /*4bd0*/  F2FP.SATFINITE.E4M3.F32.PACK_AB_MERGE_C R61, RZ, R61, RZ ;  /* 0x0000003dff3d723e */ /* 0x000fe200048070ff */
[----:B------:R-:W-:Y:S01]  /*4be0*/  @!P5 STG.E.U8 desc[UR20][R12.64+0x18], R69 ;  /* 0x000018450c00d986 */ /* 0x000fe2000c101114 */
[C---:B------:R-:W-:Y:S01]  /*4bf0*/  ISETP.LT.OR P5, PT, R27.reuse, 0x1, !P0 ;  /* 0x000000011b00780c */ /* 0x040fe200047a1670 */
[----:B------:R-:W-:Y:S01]  /*4c00*/  FMUL R58, R58, R3 ;  /* 0x000000033a3a7220 */ /* 0x000fe20000400000 */
[----:B------:R-:W-:Y:S01]  /*4c10*/  F2FP.SATFINITE.E4M3.F32.PACK_AB_MERGE_C R59, RZ, R59, RZ ;  /* 0x0000003bff3b723e */ /* 0x000fe200048070ff */
[----:B------:R1:W-:Y:S01]  /*4c20*/  @!P2 STG.E.U8 desc[UR20][R12.64+0x19], R17 ;  /* 0x000019110c00a986 */ /* 0x0003e2000c101114 */
[----:B------:R-:W-:Y:S01]  /*4c30*/  ISETP.LT.OR P2, PT, R27, 0xa, !P1 ;  /* 0x0000000a1b00780c */ /* 0x000fe20004f41670 */
[-C--:B------:R-:W-:Y:S01]  /*4c40*/  FMUL R23, R23, R3.reuse ;  /* 0x0000000317177220 */ /* 0x080fe20000400000 */
[----:B0-----:R-:W-:Y:S01]  /*4c50*/  F2FP.SATFINITE.E4M3.F32.PACK_AB_MERGE_C R15, RZ, R68, RZ ;  /* 0x00000044ff0f723e */ /* 0x001fe200048070ff */
[----:B------:R-:W-:Y:S01]  /*4c60*/  @!P6 STG.E.U8 desc[UR20][R8.64], R67 ;  /* 0x000000430800e986 */ /* 0x000fe2000c101114 */
[----:B------:R-:W-:Y:S01]  /*4c70*/  ISETP.LT.OR P6, PT, R27, 0x2, !P0 ;  /* 0x000000021b00780c */ /* 0x000fe200047c1670 */
[-C--:B------:R-:W-:Y:S01]  /*4c80*/  FMUL R56, R56, R3.reuse ;  /* 0x0000000338387220 */ /* 0x080fe20000400000 */
[-C--:B------:R-:W-:Y:S01]  /*4c90*/  FMUL R11, R11, R3.reuse ;  /* 0x000000030b0b7220 */ /* 0x080fe20000400000 */
[----:B------:R0:W-:Y:S01]  /*4ca0*/  @!P3 STG.E.U8 desc[UR20][R8.64+0x1], R15 ;  /* 0x0000010f0800b986 */ /* 0x0001e2000c101114 */
[----:B------:R-:W-:Y:S01]  /*4cb0*/  ISETP.LT.OR P3, PT, R27, 0x9, !P1 ;  /* 0x000000091b00780c */ /* 0x000fe20004f61670 */
[----:B------:R-:W-:Y:S01]  /*4cc0*/  FMUL R22, R22, R3 ;  /* 0x0000000316167220 */ /* 0x000fe20000400000 */
[----:B------:R-:W-:Y:S01]  /*4cd0*/  F2FP.SATFINITE.E4M3.F32.PACK_AB_MERGE_C R57, RZ, R57, RZ ;  /* 0x00000039ff39723e */ /* 0x000fe200048070ff */
[----:B------:R-:W-:Y:S01]  /*4ce0*/  @!P5 STG.E.U8 desc[UR20][R6.64], R65 ;  /* 0x000000410600d986 */ /* 0x000fe2000c101114 */
[----:B-1----:R-:W-:-:S02]  /*4cf0*/  F2FP.SATFINITE.E4M3.F32.PACK_AB_MERGE_C R13, RZ, R66, RZ ;  /* 0x00000042ff0d723e */ /* 0x002fc400048070ff */
[C---:B------:R-:W-:Y:S02]  /*4d00*/  ISETP.LT.OR P5, PT, R27.reuse, 0x9, !P0 ;  /* 0x000000091b00780c */ /* 0x040fe400047a1670 */
[----:B------:R-:W-:Y:S01]  /*4d10*/  F2FP.SATFINITE.E4M3.F32.PACK_AB_MERGE_C R23, RZ, R23, RZ ;  /* 0x00000017ff17723e */ /* 0x000fe200048070ff */
[----:B------:R1:W-:Y:S01]  /*4d20*/  @!P6 STG.E.U8 desc[UR20][R6.64+0x1], R13 ;  /* 0x0000010d0600e986 */ /* 0x0003e2000c101114 */
[C---:B------:R-:W-:Y:S02]  /*4d30*/  ISETP.LT.OR P6, PT, R27.reuse, 0xa, !P0 ;  /* 0x0000000a1b00780c */ /* 0x040fe400047c1670 */
[----:B0-----:R-:W-:Y:S01]  /*4d40*/  F2FP.SATFINITE.E4M3.F32.PACK_AB_MERGE_C R15, RZ, R64, RZ ;  /* 0x00000040ff0f723e */ /* 0x001fe200048070ff */
[----:B------:R-:W-:Y:S01]  /*4d50*/  @!P3 STG.E.U8 desc[UR20][R8.64+0x8], R63 ;  /* 0x0000083f0800b986 */ /* 0x000fe2000c101114 */
[C---:B------:R-:W-:Y:S02]  /*4d60*/  ISETP.LT.OR P3, PT, R27.reuse, 0x11, !P1 ;  /* 0x000000111b00780c */ /* 0x040fe40004f61670 */
[----:B------:R-:W-:Y:S01]  /*4d70*/  F2FP.SATFINITE.E4M3.F32.PACK_AB_MERGE_C R11, RZ, R11, RZ ;  /* 0x0000000bff0b723e */ /* 0x000fe200048070ff */
[----:B------:R0:W-:Y:S01]  /*4d80*/  @!P2 STG.E.U8 desc[UR20][R8.64+0x9], R15 ;  /* 0x0000090f0800a986 */ /* 0x0001e2000c101114 */
[----:B------:R-:W-:-:S02]  /*4d90*/  ISETP.LT.OR P2, PT, R27, 0x12, !P1 ;  /* 0x000000121b00780c */ /* 0x000fc40004f41670 */
[----:B------:R-:W-:Y:S01]  /*4da0*/  F2FP.SATFINITE.E4M3.F32.PACK_AB_MERGE_C R17, RZ, R22, RZ ;  /* 0x00000016ff11723e */ /* 0x000fe200048070ff */
[----:B------:R-:W-:Y:S01]  /*4db0*/  @!P5 STG.E.U8 desc[UR20][R6.64+0x8], R61 ;  /* 0x0000083d0600d986 */ /* 0x000fe2000c101114 */
[----:B-1----:R-:W-:Y:S02]  /*4dc0*/  F2FP.SATFINITE.E4M3.F32.PACK_AB_MERGE_C R13, RZ, R62, RZ ;  /* 0x0000003eff0d723e */ /* 0x002fe400048070ff */
[----:B------:R-:W-:-:S03]  /*4dd0*/  ISETP.LT.OR P5, PT, R27, 0x11, !P0 ;  /* 0x000000111b00780c */ /* 0x000fc600047a1670 */
[----:B------:R1:W-:Y:S01]  /*4de0*/  @!P6 STG.E.U8 desc[UR20][R6.64+0x9], R13 ;  /* 0x0000090d0600e986 */ /* 0x0003e2000c101114 */
[C---:B------:R-:W-:Y:S02]  /*4df0*/  ISETP.LT.OR P6, PT, R27.reuse, 0x12, !P0 ;  /* 0x000000121b00780c */ /* 0x040fe400047c1670 */
[----:B0-----:R-:W-:Y:S01]  /*4e00*/  F2FP.SATFINITE.E4M3.F32.PACK_AB_MERGE_C R15, RZ, R60, RZ ;  /* 0x0000003cff0f723e */ /* 0x001fe200048070ff */
[----:B------:R-:W-:Y:S01]  /*4e10*/  @!P3 STG.E.U8 desc[UR20][R8.64+0x10], R59 ;  /* 0x0000103b0800b986 */ /* 0x000fe2000c101114 */
[C---:B------:R-:W-:Y:S02]  /*4e20*/  ISETP.LT.OR P3, PT, R27.reuse, 0x19, !P0 ;  /* 0x000000191b00780c */ /* 0x040fe40004761670 */
[C---:B------:R-:W-:Y:S01]  /*4e30*/  ISETP.LT.OR P0, PT, R27.reuse, 0x1a, !P0 ;  /* 0x0000001a1b00780c */ /* 0x040fe20004701670 */
[----:B------:R0:W-:Y:S01]  /*4e40*/  @!P2 STG.E.U8 desc[UR20][R8.64+0x11], R15 ;  /* 0x0000110f0800a986 */ /* 0x0001e2000c101114 */
[C---:B------:R-:W-:Y:S02]  /*4e50*/  ISETP.LT.OR P2, PT, R27.reuse, 0x19, !P1 ;  /* 0x000000191b00780c */ /* 0x040fe40004f41670 */
[----:B------:R-:W-:Y:S01]  /*4e60*/  ISETP.LT.OR P1, PT, R27, 0x1a, !P1 ;  /* 0x0000001a1b00780c */ /* 0x000fe20004f21670 */
[----:B------:R2:W-:Y:S01]  /*4e70*/  @!P5 STG.E.U8 desc[UR20][R6.64+0x10], R57 ;  /* 0x000010390600d986 */ /* 0x0005e2000c101114 */
[----:B-1----:R-:W-:-:S05]  /*4e80*/  F2FP.SATFINITE.E4M3.F32.PACK_AB_MERGE_C R13, RZ, R58, RZ ;  /* 0x0000003aff0d723e */ /* 0x002fca00048070ff */
[----:B------:R2:W-:Y:S01]  /*4e90*/  @!P6 STG.E.U8 desc[UR20][R6.64+0x11], R13 ;  /* 0x0000110d0600e986 */ /* 0x0005e2000c101114 */
[----:B0-----:R-:W-:-:S03]  /*4ea0*/  F2FP.SATFINITE.E4M3.F32.PACK_AB_MERGE_C R15, RZ, R56, RZ ;  /* 0x00000038ff0f723e */ /* 0x001fc600048070ff */
[----:B------:R2:W-:Y:S04]  /*4eb0*/  @!P2 STG.E.U8 desc[UR20][R8.64+0x18], R23 ;  /* 0x000018170800a986 */ /* 0x0005e8000c101114 */
[----:B------:R2:W-:Y:S04]  /*4ec0*/  @!P1 STG.E.U8 desc[UR20][R8.64+0x19], R15 ;  /* 0x0000190f08009986 */ /* 0x0005e8000c101114 */
[----:B------:R2:W-:Y:S04]  /*4ed0*/  @!P3 STG.E.U8 desc[UR20][R6.64+0x18], R11 ;  /* 0x0000180b0600b986 */ /* 0x0005e8000c101114 */
[----:B------:R2:W-:Y:S02]  /*4ee0*/  @!P0 STG.E.U8 desc[UR20][R6.64+0x19], R17 ;  /* 0x0000191106008986 */ /* 0x0005e4000c101114 */
.L_x_97:
[----:B------:R-:W-:Y:S05]  /*4ef0*/  BSYNC B0 ;  /* 0x0000000000007941 */ /* 0x000fea0003800000 */
.L_x_31:
[----:B------:R-:W-:Y:S01]  /*4f00*/  ULDC UR6, c[0x0][0xc] ;  /* 0x0000030000067ab9 */ /* 0x000fe20000000800 */
[----:B------:R-:W-:Y:S01]  /*4f10*/  ULDC UR7, c[0x0][0x10] ;  /* 0x0000040000077ab9 */ /* 0x000fe20000000800 */
[----:B0-2---:R-:W0:Y:S01]  /*4f20*/  LDC R9, c[0x0][0x14] ;  /* 0x00000500ff097b82 */ /* 0x005e220000000800 */
[----:B------:R-:W-:Y:S01]  /*4f30*/  UIMAD.WIDE.U32 UR6, UR6, UR7, URZ ;  /* 0x00000007060672a5 */ /* 0x000fe2000f8e003f */
[----:B------:R-:W-:Y:S02]  /*4f40*/  IMAD.MOV.U32 R6, RZ, RZ, R0 ;  /* 0x000000ffff067224 */ /* 0x000fe400078e0000 */
[----:B------:R-:W-:Y:S02]  /*4f50*/  IMAD.MOV.U32 R7, RZ, RZ, R5 ;  /* 0x000000ffff077224 */ /* 0x000fe400078e0005 */
[----:B-1-34-:R-:W-:Y:S02]  /*4f60*/  IMAD.MOV.U32 R12, RZ, RZ, -0x1 ;  /* 0xffffffffff0c7424 */ /* 0x01afe400078e00ff */
[----:B------:R-:W-:-:S02]  /*4f70*/  IMAD.MOV.U32 R21, RZ, RZ, -0x1 ;  /* 0xffffffffff157424 */ /* 0x000fc400078e00ff */
[----:B0-----:R-:W-:-:S04]  /*4f80*/  IMAD.WIDE.U32 R6, R9, UR6, R6 ;  /* 0x0000000609067c25 */ /* 0x001fc8000f8e0006 */
[----:B------:R-:W-:Y:S01]  /*4f90*/  IMAD R5, R9, UR7, RZ ;  /* 0x0000000709057c24 */ /* 0x000fe2000f8e02ff */
[----:B------:R-:W-:Y:S01]  /*4fa0*/  ULDC.64 UR6, c[0x0][0x650] ;  /* 0x0001940000067ab9 */ /* 0x000fe20000000a00 */
[----:B------:R-:W-:Y:S01]  /*4fb0*/  IMAD.MOV.U32 R0, RZ, RZ, R6 ;  /* 0x000000ffff007224 */ /* 0x000fe200078e0006 */
[----:B------:R-:W-:Y:S01]  /*4fc0*/  ISETP.GE.U32.AND P0, PT, R6, UR6, PT ;  /* 0x0000000606007c0c */ /* 0x000fe2000bf06070 */
[----:B------:R-:W-:Y:S01]  /*4fd0*/  IMAD.IADD R5, R7, 0x1, R5 ;  /* 0x0000000107057824 */ /* 0x000fe200078e0205 */
[----:B------:R-:W-:-:S04]  /*4fe0*/  PRMT R7, RZ, 0x7610, R7 ;  /* 0x00007610ff077816 */ /* 0x000fc80000000007 */
[----:B------:R-:W-:-:S13]  /*4ff0*/  ISETP.GE.U32.AND.EX P0, PT, R5, UR7, PT, P0 ;  /* 0x0000000705007c0c */ /* 0x000fda000bf06100 */
[----:B------:R-:W-:Y:S05]  /*5000*/  @P0 BRA `(.L_x_98) ;  /* 0x0000000400640947 */ /* 0x000fea0003800000 */
[----:B------:R-:W0:Y:S01]  /*5010*/  S2R R20, SR_CTAID.X ;  /* 0x0000000000147919 */ /* 0x000e220000002500 */
[----:B------:R-:W1:Y:S01]  /*5020*/  LDC.64 R14, c[0x0][0x628] ;  /* 0x00018a00ff0e7b82 */ /* 0x000e620000000a00 */
[----:B------:R-:W-:Y:S01]  /*5030*/  ULDC UR6, c[0x0][0x150] ;  /* 0x0000540000067ab9 */ /* 0x000fe20000000800 */
[----:B------:R-:W-:Y:S01]  /*5040*/  IMAD.MOV.U32 R12, RZ, RZ, R0 ;  /* 0x000000ffff0c7224 */ /* 0x000fe200078e0000 */
[----:B------:R-:W2:Y:S01]  /*5050*/  S2R R24, SR_CTAID.Y ;  /* 0x0000000000187919 */ /* 0x000ea20000002600 */
[----:B------:R-:W-:-:S04]  /*5060*/  IMAD.MOV.U32 R13, RZ, RZ, R5 ;  /* 0x000000ffff0d7224 */ /* 0x000fc800078e0005 */
[----:B------:R-:W3:Y:S08]  /*5070*/  LDC R23, c[0x0][0x144] ;  /* 0x00005100ff177b82 */ /* 0x000ef00000000800 */
[----:B------:R-:W4:Y:S08]  /*5080*/  LDC R16, c[0x0][0x630] ;  /* 0x00018c00ff107b82 */ /* 0x000f300000000800 */
[----:B------:R-:W2:Y:S01]  /*5090*/  LDC.64 R18, c[0x0][0x620] ;  /* 0x00018800ff127b82 */ /* 0x000ea20000000a00 */
[----:B-1----:R-:W-:-:S04]  /*50a0*/  ISETP.NE.U32.AND P0, PT, R14, RZ, PT ;  /* 0x000000ff0e00720c */ /* 0x002fc80003f05070 */
[----:B------:R-:W-:Y:S02]  /*50b0*/  ISETP.NE.AND.EX P0, PT, R15, RZ, PT, P0 ;  /* 0x000000ff0f00720c */ /* 0x000fe40003f05300 */
[----:B0-----:R-:W-:-:S05]  /*50c0*/  I2FP.F32.U32 R6, R20 ;  /* 0x0000001400067245 */ /* 0x001fca0000201000 */
[----:B------:R-:W-:-:S04]  /*50d0*/  FMUL R6, R6, UR6 ;  /* 0x0000000606067c20 */ /* 0x000fc80008400000 */
[----:B------:R0:W1:Y:S02]  /*50e0*/  F2I.U32.TRUNC.NTZ R22, R6 ;  /* 0x0000000600167305 */ /* 0x000064000020f000 */
[----:B---34-:R-:W-:Y:S05]  /*50f0*/  @!P0 BRA `(.L_x_99) ;  /* 0x0000000000288947 */ /* 0x018fea0003800000 */
[----:B------:R-:W3:Y:S02]  /*5100*/  LDC R7, c[0x0][0x634] ;  /* 0x00018d00ff077b82 */ /* 0x000ee40000000800 */
[----:B---3--:R-:W-:-:S05]  /*5110*/  IADD3 R11, P0, R0, R7, RZ ;  /* 0x00000007000b7210 */ /* 0x008fca0007f1e0ff */
[----:B------:R-:W-:-:S04]  /*5120*/  IMAD.X R17, RZ, RZ, R5, P0 ;  /* 0x000000ffff117224 */ /* 0x000fc800000e0605 */
[----:B0-----:R-:W-:-:S04]  /*5130*/  IMAD.WIDE.U32 R6, R17, R14, RZ ;  /* 0x0000000e11067225 */ /* 0x001fc800078e00ff */
[----:B-----5:R-:W-:-:S04]  /*5140*/  IMAD.WIDE.U32 R8, P0, R11, R15, R6 ;  /* 0x0000000f0b087225 */ /* 0x020fc80007800006 */
[----:B------:R-:W-:-:S04]  /*5150*/  IMAD.WIDE.U32 R6, R11, R14, RZ ;  /* 0x0000000e0b067225 */ /* 0x000fc800078e00ff */
[----:B------:R-:W-:Y:S01]  /*5160*/  IMAD.X R13, RZ, RZ, RZ, P0 ;  /* 0x000000ffff0d7224 */ /* 0x000fe200000e06ff */
[----:B------:R-:W-:Y:S01]  /*5170*/  IADD3 RZ, P0, R7, R8, RZ ;  /* 0x0000000807ff7210 */ /* 0x000fe20007f1e0ff */
[----:B------:R-:W-:-:S04]  /*5180*/  IMAD.MOV.U32 R12, RZ, RZ, R9 ;  /* 0x000000ffff0c7224 */ /* 0x000fc800078e0009 */
[----:B------:R-:W-:-:S08]  /*5190*/  IMAD.WIDE.U32.X R12, R17, R15, R12, P0 ;  /* 0x0000000f110c7225 */ /* 0x000fd000000e040c */
.L_x_99:
[-CC-:B------:R-:W-:Y:S01]  /*51a0*/  SHF.R.U64 R21, R12, R16.reuse, R13.reuse ;  /* 0x000000100c157219 */ /* 0x180fe2000000120d */
[----:B------:R-:W3:Y:S01]  /*51b0*/  LDC.64 R30, c[0x0][0x640] ;  /* 0x00019000ff1e7b82 */ /* 0x000ee20000000a00 */
[----:B0-----:R-:W-:Y:S01]  /*51c0*/  SHF.R.U32.HI R6, RZ, R16, R13 ;  /* 0x00000010ff067219 */ /* 0x001fe2000001160d */
[----:B-1----:R-:W-:Y:S01]  /*51d0*/  IMAD.MOV R22, RZ, RZ, -R22 ;  /* 0x000000ffff167224 */ /* 0x002fe200078e0a16 */
[----:B------:R-:W-:Y:S01]  /*51e0*/  IADD3 R9, P0, RZ, -R21, RZ ;  /* 0x80000015ff097210 */ /* 0x000fe20007f1e0ff */
[----:B------:R-:W-:Y:S01]  /*51f0*/  ULDC UR6, c[0x0][0x154] ;  /* 0x0000550000067ab9 */ /* 0x000fe20000000800 */
[----:B------:R-:W-:Y:S02]  /*5200*/  IMAD.MOV.U32 R11, RZ, RZ, 0x1 ;  /* 0x00000001ff0b7424 */ /* 0x000fe400078e00ff */
[----:B------:R-:W-:Y:S01]  /*5210*/  IMAD R23, R23, R22, R20 ;  /* 0x0000001617177224 */ /* 0x000fe200078e0214 */
[----:B------:R-:W0:Y:S01]  /*5220*/  LDC R12, c[0x0][0x618] ;  /* 0x00018600ff0c7b82 */ /* 0x000e220000000800 */
[----:B------:R-:W-:-:S02]  /*5230*/  IMAD.X R7, RZ, RZ, ~R6, P0 ;  /* 0x000000ffff077224 */ /* 0x000fc400000e0e06 */
[----:B------:R-:W-:Y:S02]  /*5240*/  IMAD.MOV.U32 R6, RZ, RZ, R0 ;  /* 0x000000ffff067224 */ /* 0x000fe400078e0000 */
[-C--:B--2--5:R-:W-:Y:S02]  /*5250*/  IMAD R8, R7, R18.reuse, RZ ;  /* 0x0000001207087224 */ /* 0x0a4fe400078e02ff */
[----:B------:R-:W-:Y:S01]  /*5260*/  IMAD.MOV.U32 R7, RZ, RZ, R5 ;  /* 0x000000ffff077224 */ /* 0x000fe200078e0005 */
[----:B------:R-:W1:Y:S01]  /*5270*/  LDC R26, c[0x0][0x608] ;  /* 0x00018200ff1a7b82 */ /* 0x000e620000000800 */
[----:B------:R-:W-:-:S04]  /*5280*/  IMAD.WIDE.U32 R6, R9, R18, R6 ;  /* 0x0000001209067225 */ /* 0x000fc800078e0006 */
[----:B------:R-:W-:-:S03]  /*5290*/  IMAD R9, R9, R19, R8 ;  /* 0x0000001309097224 */ /* 0x000fc600078e0208 */
[----:B------:R-:W2:Y:S01]  /*52a0*/  LDC R28, c[0x0][0x658] ;  /* 0x00019600ff1c7b82 */ /* 0x000ea20000000800 */
[----:B------:R-:W-:Y:S01]  /*52b0*/  I2FP.F32.U32 R8, R24 ;  /* 0x0000001800087245 */ /* 0x000fe20000201000 */
[----:B------:R-:W-:Y:S01]  /*52c0*/  IMAD.IADD R7, R7, 0x1, R9 ;  /* 0x0000000107077824 */ /* 0x000fe200078e0209 */
[----:B---3--:R-:W-:Y:S01]  /*52d0*/  ISETP.NE.U32.AND P0, PT, R30, RZ, PT ;  /* 0x000000ff1e00720c */ /* 0x008fe20003f05070 */
[----:B------:R-:W-:Y:S02]  /*52e0*/  IMAD.MOV.U32 R9, RZ, RZ, -0x1 ;  /* 0xffffffffff097424 */ /* 0x000fe400078e00ff */
[----:B------:R-:W-:Y:S02]  /*52f0*/  FMUL R8, R8, UR6 ;  /* 0x0000000608087c20 */ /* 0x000fe40008400000 */
[----:B------:R-:W3:Y:S01]  /*5300*/  LDC R19, c[0x0][0x148] ;  /* 0x00005200ff137b82 */ /* 0x000ee20000000800 */
[----:B0-----:R-:W-:Y:S01]  /*5310*/  SHF.R.U64 R16, R6, R12, R7 ;  /* 0x0000000c06107219 */ /* 0x001fe20000001207 */
[----:B------:R0:W4:Y:S01]  /*5320*/  F2I.U32.TRUNC.NTZ R17, R8 ;  /* 0x0000000800117305 */ /* 0x000122000020f000 */
[----:B------:R-:W-:-:S02]  /*5330*/  ISETP.NE.AND.EX P0, PT, R31, RZ, PT, P0 ;  /* 0x000000ff1f00720c */ /* 0x000fc40003f05300 */
[----:B------:R-:W-:-:S03]  /*5340*/  SHF.R.U32.HI R7, RZ, R12, R7 ;  /* 0x0000000cff077219 */ /* 0x000fc60000011607 */
[----:B------:R-:W0:Y:S01]  /*5350*/  LDC R20, c[0x0][0x600] ;  /* 0x00018000ff147b82 */ /* 0x000e220000000800 */
[-CC-:B-1----:R-:W-:Y:S02]  /*5360*/  SHF.R.U64 R14, R16, R26.reuse, R7.reuse ;  /* 0x0000001a100e7219 */ /* 0x182fe40000001207 */
[----:B------:R-:W-:-:S05]  /*5370*/  SHF.R.U32.HI R7, RZ, R26, R7 ;  /* 0x0000001aff077219 */ /* 0x000fca0000011607 */
[----:B------:R-:W1:Y:S01]  /*5380*/  LDC R22, c[0x0][0x648] ;  /* 0x00019200ff167b82 */ /* 0x000e620000000800 */
[-CC-:B--2---:R-:W-:Y:S02]  /*5390*/  SHF.R.U64 R18, R14, R28.reuse, R7.reuse ;  /* 0x0000001c0e127219 */ /* 0x184fe40000001207 */
[-C--:B------:R-:W-:Y:S02]  /*53a0*/  SHF.L.U32 R9, R9, R28.reuse, RZ ;  /* 0x0000001c09097219 */ /* 0x080fe400000006ff */
[-C--:B------:R-:W-:Y:S01]  /*53b0*/  SHF.R.U32.HI R7, RZ, R28.reuse, R7 ;  /* 0x0000001cff077219 */ /* 0x080fe20000011607 */
[----:B------:R-:W-:Y:S01]  /*53c0*/  IMAD.MOV.U32 R6, RZ, RZ, R18 ;  /* 0x000000ffff067224 */ /* 0x000fe200078e0012 */
[----:B------:R-:W-:Y:S01]  /*53d0*/  SHF.L.U32 R26, R11, R28, RZ ;  /* 0x0000001c0b1a7219 */ /* 0x000fe200000006ff */
[----:B------:R-:W2:Y:S01]  /*53e0*/  LDC R27, c[0x0][0x638] ;  /* 0x00018e00ff1b7b82 */ /* 0x000ea20000000800 */
[----:B------:R-:W-:-:S07]  /*53f0*/  LOP3.LUT R25, RZ, R9, RZ, 0x33, !PT ;  /* 0x00000009ff197212 */ /* 0x000fce00078e33ff */
[----:B------:R-:W0:Y:S01]  /*5400*/  LDC R29, c[0x0][0x610] ;  /* 0x00018400ff1d7b82 */ /* 0x000e220000000800 */
[----:B----4-:R-:W-:Y:S05]  /*5410*/  @!P0 BRA `(.L_x_100) ;  /* 0x0000000000288947 */ /* 0x010fea0003800000 */
[----:B------:R-:W4:Y:S02]  /*5420*/  LDC R11, c[0x0][0x64c] ;  /* 0x00019300ff0b7b82 */ /* 0x000f240000000800 */
[----:B----4-:R-:W-:-:S05]  /*5430*/  IADD3 R11, P0, R18, R11, RZ ;  /* 0x0000000b120b7210 */ /* 0x010fca0007f1e0ff */
[----:B------:R-:W-:-:S04]  /*5440*/  IMAD.X R15, RZ, RZ, R7, P0 ;  /* 0x000000ffff0f7224 */ /* 0x000fc800000e0607 */
[----:B------:R-:W-:-:S04]  /*5450*/  IMAD.WIDE.U32 R6, R15, R30, RZ ;  /* 0x0000001e0f067225 */ /* 0x000fc800078e00ff */
[----:B0-----:R-:W-:-:S04]  /*5460*/  IMAD.WIDE.U32 R8, P0, R11, R31, R6 ;  /* 0x0000001f0b087225 */ /* 0x001fc80007800006 */
[----:B------:R-:W-:-:S04]  /*5470*/  IMAD.WIDE.U32 R6, R11, R30, RZ ;  /* 0x0000001e0b067225 */ /* 0x000fc800078e00ff */
[----:B------:R-:W-:Y:S01]  /*5480*/  IMAD.X R13, RZ, RZ, RZ, P0 ;  /* 0x000000ffff0d7224 */ /* 0x000fe200000e06ff */
[----:B------:R-:W-:Y:S01]  /*5490*/  IADD3 RZ, P0, R7, R8, RZ ;  /* 0x0000000807ff7210 */ /* 0x000fe20007f1e0ff */
[----:B------:R-:W-:-:S04]  /*54a0*/  IMAD.MOV.U32 R12, RZ, RZ, R9 ;  /* 0x000000ffff0c7224 */ /* 0x000fc800078e0009 */
[----:B------:R-:W-:-:S08]  /*54b0*/  IMAD.WIDE.U32.X R6, R15, R31, R12, P0 ;  /* 0x0000001f0f067225 */ /* 0x000fd000000e040c */
.L_x_100:
[----:B-1----:R-:W-:Y:S01]  /*54c0*/  SHF.R.U64 R6, R6, R22, R7 ;  /* 0x0000001606067219 */ /* 0x002fe20000001207 */
[----:B0-----:R-:W-:Y:S01]  /*54d0*/  VIADD R11, R20, 0xffffffff ;  /* 0xffffffff140b7836 */ /* 0x001fe20000000000 */
[----:B------:R-:W-:Y:S01]  /*54e0*/  LOP3.LUT R9, R14, R25, RZ, 0xc0, !PT ;  /* 0x000000190e097212 */ /* 0x000fe200078ec0ff */
[----:B------:R-:W-:Y:S02]  /*54f0*/  IMAD.MOV R17, RZ, RZ, -R17 ;  /* 0x000000ffff117224 */ /* 0x000fe400078e0a11 */
[----:B------:R-:W-:Y:S02]  /*5500*/  IMAD.MOV R7, RZ, RZ, -R6 ;  /* 0x000000ffff077224 */ /* 0x000fe400078e0a06 */
[----:B------:R-:W-:Y:S01]  /*5510*/  IMAD R26, R26, R6, R9 ;  /* 0x000000061a1a7224 */ /* 0x000fe200078e0209 */
[----:B------:R-:W-:Y:S01]  /*5520*/  LOP3.LUT R9, R16, R11, RZ, 0xc0, !PT ;  /* 0x0000000b10097212 */ /* 0x000fe200078ec0ff */
[----:B---3--:R-:W-:Y:S02]  /*5530*/  @P4 IMAD R23, R19, R17, R24 ;  /* 0x0000001113174224 */ /* 0x008fe400078e0218 */
[----:B--2---:R-:W-:-:S02]  /*5540*/  IMAD R6, R7, R27, R18 ;  /* 0x0000001b07067224 */ /* 0x004fc400078e0212 */
[----:B------:R-:W-:Y:S02]  /*5550*/  IMAD R26, R26, R29, R23 ;  /* 0x0000001d1a1a7224 */ /* 0x000fe400078e0217 */
[----:B------:R-:W-:Y:S02]  /*5560*/  IMAD R9, R6, R20, R9 ;  /* 0x0000001406097224 */ /* 0x000fe400078e0209 */
[----:B------:R-:W-:-:S03]  /*5570*/  IMAD.MOV.U32 R7, RZ, RZ, 0x1 ;  /* 0x00000001ff077424 */ /* 0x000fc600078e00ff */
[----:B------:R-:W-:Y:S02]  /*5580*/  SEL R12, R9, R26, !P4 ;  /* 0x0000001a090c7207 */ /* 0x000fe40006000000 */
[----:B------:R-:W-:-:S07]  /*5590*/  SEL R26, R26, R9, !P4 ;  /* 0x000000091a1a7207 */ /* 0x000fce0006000000 */
.L_x_98:
[----:B------:R-:W-:Y:S01]  /*55a0*/  LOP3.LUT P0, RZ, R7, 0xff, RZ, 0xc0, !PT ;  /* 0x000000ff07ff7812 */ /* 0x000fe2000780c0ff */
[----:B------:R-:W-:-:S12]  /*55b0*/  IMAD.MOV.U32 R16, RZ, RZ, R26 ;  /* 0x000000ffff107224 */ /* 0x000fd800078e001a */
[----:B------:R-:W-:Y:S05]  /*55c0*/  @P0 BRA `(.L_x_101) ;  /* 0xffffffb800700947 */ /* 0x000fea000383ffff */
[----:B------:R-:W-:Y:S05]  /*55d0*/  EXIT ;  /* 0x000000000000794d */ /* 0x000fea0003800000 */
.L_x_3:
[----:B0-----:R-:W-:Y:S01]  /*55e0*/  ULDC.64 UR4, c[0x0][0x650] ;  /* 0x0001940000047ab9 */ /* 0x001fe20000000a00 */
        /* <DEDUP_REMOVED lines=25> */
.L_x_103:
[-CC-:B------:R-:W-:Y:S01]  /*5780*/  SHF.R.U64 R16, R14, R18.reuse, R15.reuse ;  /* 0x000000120e107219 */ /* 0x180fe2000000120f */
[----:B------:R-:W0:Y:S01]  /*5790*/  LDC R22, c[0x0][0x618] ;  /* 0x00018600ff167b82 */ /* 0x000e220000000800 */
[----:B------:R-:W-:Y:S01]  /*57a0*/  SHF.R.U32.HI R7, RZ, R18, R15 ;  /* 0x00000012ff077219 */ /* 0x000fe2000001160f */
[----:B------:R-:W-:Y:S01]  /*57b0*/  ULDC UR4, c[0x0][0x150] ;  /* 0x0000540000047ab9 */ /* 0x000fe20000000800 */
[----:B------:R-:W-:Y:S01]  /*57c0*/  IADD3 R9, P0, RZ, -R16, RZ ;  /* 0x80000010ff097210 */ /* 0x000fe20007f1e0ff */
[----:B------:R-:W-:Y:S01]  /*57d0*/  IMAD.MOV.U32 R10, RZ, RZ, R0 ;  /* 0x000000ffff0a7224 */ /* 0x000fe200078e0000 */
[----:B------:R-:W-:Y:S01]  /*57e0*/  I2FP.F32.U32 R12, R6 ;  /* 0x00000006000c7245 */ /* 0x000fe20000201000 */
[----:B------:R-:W-:Y:S02]  /*57f0*/  IMAD.MOV.U32 R11, RZ, RZ, R5 ;  /* 0x000000ffff0b7224 */ /* 0x000fe400078e0005 */
[----:B------:R-:W1:Y:S01]  /*5800*/  LDC.64 R24, c[0x0][0x640] ;  /* 0x00019000ff187b82 */ /* 0x000e620000000a00 */
[----:B------:R-:W-:-:S02]  /*5810*/  IMAD.X R7, RZ, RZ, ~R7, P0 ;  /* 0x000000ffff077224 */ /* 0x000fc400000e0e07 */
[----:B------:R-:W-:Y:S01]  /*5820*/  FMUL R13, R12, UR4 ;  /* 0x000000040c0d7c20 */ /* 0x000fe20008400000 */
[----:B------:R-:W-:Y:S01]  /*5830*/  IMAD.WIDE.U32 R10, R9, R20, R10 ;  /* 0x00000014090a7225 */ /* 0x000fe200078e000a */
[----:B------:R-:W-:-:S03]  /*5840*/  ULDC UR4, c[0x0][0x154] ;  /* 0x0000550000047ab9 */ /* 0x000fc60000000800 */
[----:B------:R-:W-:Y:S01]  /*5850*/  IMAD R12, R7, R20, RZ ;  /* 0x00000014070c7224 */ /* 0x000fe200078e02ff */
[----:B------:R-:W2:Y:S01]  /*5860*/  LDC R15, c[0x0][0x144] ;  /* 0x00005100ff0f7b82 */ /* 0x000ea20000000800 */
[----:B------:R-:W3:Y:S02]  /*5870*/  F2I.U32.TRUNC.NTZ R13, R13 ;  /* 0x0000000d000d7305 */ /* 0x000ee4000020f000 */
[----:B------:R-:W-:Y:S02]  /*5880*/  IMAD R7, R9, R21, R12 ;  /* 0x0000001509077224 */ /* 0x000fe400078e020c */
[----:B------:R-:W-:Y:S02]  /*5890*/  IMAD.MOV.U32 R12, RZ, RZ, 0x1 ;  /* 0x00000001ff0c7424 */ /* 0x000fe400078e00ff */
[----:B------:R-:W-:Y:S01]  /*58a0*/  IMAD.IADD R7, R11, 0x1, R7 ;  /* 0x000000010b077824 */ /* 0x000fe200078e0207 */
[----:B------:R-:W4:Y:S04]  /*58b0*/  LDC R18, c[0x0][0x608] ;  /* 0x00018200ff127b82 */ /* 0x000f280000000800 */
[----:B0-----:R-:W-:-:S02]  /*58c0*/  SHF.R.U64 R14, R10, R22, R7 ;  /* 0x000000160a0e7219 */ /* 0x001fc40000001207 */
[----:B------:R-:W-:Y:S02]  /*58d0*/  I2FP.F32.U32 R10, R8 ;  /* 0x00000008000a7245 */ /* 0x000fe40000201000 */
[----:B------:R-:W0:Y:S01]  /*58e0*/  LDC R23, c[0x0][0x658] ;  /* 0x00019600ff177b82 */ /* 0x000e220000000800 */
[----:B-1----:R-:W-:Y:S01]  /*58f0*/  ISETP.NE.U32.AND P0, PT, R24, RZ, PT ;  /* 0x000000ff1800720c */ /* 0x002fe20003f05070 */
[----:B---3--:R-:W-:Y:S01]  /*5900*/  IMAD.MOV R9, RZ, RZ, -R13 ;  /* 0x000000ffff097224 */ /* 0x008fe200078e0a0d */
[----:B------:R-:W-:Y:S01]  /*5910*/  SHF.R.U32.HI R7, RZ, R22, R7 ;  /* 0x00000016ff077219 */ /* 0x000fe20000011607 */
[----:B------:R-:W-:Y:S01]  /*5920*/  FMUL R10, R10, UR4 ;  /* 0x000000040a0a7c20 */ /* 0x000fe20008400000 */
[----:B------:R-:W-:-:S03]  /*5930*/  ISETP.NE.AND.EX P0, PT, R25, RZ, PT, P0 ;  /* 0x000000ff1900720c */ /* 0x000fc60003f05300 */
[----:B------:R-:W1:Y:S01]  /*5940*/  LDC R21, c[0x0][0x148] ;  /* 0x00005200ff157b82 */ /* 0x000e620000000800 */
[----:B--2---:R-:W-:Y:S01]  /*5950*/  IMAD R22, R15, R9, R6 ;  /* 0x000000090f167224 */ /* 0x004fe200078e0206 */
[----:B------:R2:W3:Y:S06]  /*5960*/  F2I.U32.TRUNC.NTZ R19, R10 ;  /* 0x0000000a00137305 */ /* 0x0004ec000020f000 */
[----:B------:R-:W1:Y:S01]  /*5970*/  LDC R20, c[0x0][0x600] ;  /* 0x00018000ff147b82 */ /* 0x000e620000000800 */
[-CC-:B----4-:R-:W-:Y:S02]  /*5980*/  SHF.R.U64 R17, R14, R18.reuse, R7.reuse ;  /* 0x000000120e117219 */ /* 0x190fe40000001207 */
[----:B------:R-:W-:Y:S01]  /*5990*/  SHF.R.U32.HI R6, RZ, R18, R7 ;  /* 0x00000012ff067219 */ /* 0x000fe20000011607 */
[----:B------:R-:W-:-:S04]  /*59a0*/  IMAD.MOV.U32 R18, RZ, RZ, -0x1 ;  /* 0xffffffffff127424 */ /* 0x000fc800078e00ff */
[----:B------:R-:W4:Y:S01]  /*59b0*/  LDC R26, c[0x0][0x648] ;  /* 0x00019200ff1a7b82 */ /* 0x000f220000000800 */
[-C--:B0-----:R-:W-:Y:S02]  /*59c0*/  SHF.L.U32 R9, R18, R23.reuse, RZ ;  /* 0x0000001712097219 */ /* 0x081fe400000006ff */
[-CC-:B------:R-:W-:Y:S02]  /*59d0*/  SHF.R.U64 R18, R17, R23.reuse, R6.reuse ;  /* 0x0000001711127219 */ /* 0x180fe40000001206 */
[-C--:B------:R-:W-:Y:S02]  /*59e0*/  SHF.R.U32.HI R7, RZ, R23.reuse, R6 ;  /* 0x00000017ff077219 */ /* 0x080fe40000011606 */
[----:B------:R-:W-:Y:S01]  /*59f0*/  SHF.L.U32 R23, R12, R23, RZ ;  /* 0x000000170c177219 */ /* 0x000fe200000006ff */
[----:B------:R-:W0:Y:S01]  /*5a00*/  LDC R27, c[0x0][0x638] ;  /* 0x00018e00ff1b7b82 */ /* 0x000e220000000800 */
[----:B------:R-:W-:Y:S01]  /*5a10*/  LOP3.LUT R28, RZ, R9, RZ, 0x33, !PT ;  /* 0x00000009ff1c7212 */ /* 0x000fe200078e33ff */
[----:B------:R-:W-:-:S06]  /*5a20*/  IMAD.MOV.U32 R6, RZ, RZ, R18 ;  /* 0x000000ffff067224 */ /* 0x000fcc00078e0012 */
[----:B------:R-:W0:Y:S01]  /*5a30*/  LDC R29, c[0x0][0x610] ;  /* 0x00018400ff1d7b82 */ /* 0x000e220000000800 */
[----:B--23--:R-:W-:Y:S05]  /*5a40*/  @!P0 BRA `(.L_x_104) ;  /* 0x0000000000288947 */ /* 0x00cfea0003800000 */
[----:B------:R-:W2:Y:S02]  /*5a50*/  LDC R9, c[0x0][0x64c] ;  /* 0x00019300ff097b82 */ /* 0x000ea40000000800 */
[----:B--2---:R-:W-:-:S05]  /*5a60*/  IADD3 R9, P0, R18, R9, RZ ;  /* 0x0000000912097210 */ /* 0x004fca0007f1e0ff */
        /* <DEDUP_REMOVED lines=8> */
.L_x_104:
[----:B----4-:R-:W-:Y:S01]  /*5af0*/  SHF.R.U64 R7, R6, R26, R7 ;  /* 0x0000001a06077219 */ /* 0x010fe20000001207 */
[----:B-1----:R-:W-:Y:S01]  /*5b00*/  VIADD R11, R20, 0xffffffff ;  /* 0xffffffff140b7836 */ /* 0x002fe20000000000 */
[----:B------:R-:W-:Y:S01]  /*5b10*/  LOP3.LUT R6, R17, R28, RZ, 0xc0, !PT ;  /* 0x0000001c11067212 */ /* 0x000fe200078ec0ff */
[----:B------:R-:W-:Y:S02]  /*5b20*/  IMAD.MOV R19, RZ, RZ, -R19 ;  /* 0x000000ffff137224 */ /* 0x000fe400078e0a13 */
[----:B------:R-:W-:Y:S01]  /*5b30*/  IMAD.MOV R9, RZ, RZ, -R7 ;  /* 0x000000ffff097224 */ /* 0x000fe200078e0a07 */
[----:B------:R-:W-:Y:S01]  /*5b40*/  LOP3.LUT R11, R14, R11, RZ, 0xc0, !PT ;  /* 0x0000000b0e0b7212 */ /* 0x000fe200078ec0ff */
[----:B------:R-:W-:Y:S02]  /*5b50*/  @P4 IMAD R22, R21, R19, R8 ;  /* 0x0000001315164224 */ /* 0x000fe400078e0208 */
[----:B------:R-:W-:Y:S02]  /*5b60*/  IMAD R7, R23, R7, R6 ;  /* 0x0000000717077224 */ /* 0x000fe400078e0206 */
[----:B0-----:R-:W-:-:S02]  /*5b70*/  IMAD R6, R9, R27, R18 ;  /* 0x0000001b09067224 */ /* 0x001fc400078e0212 */
[----:B------:R-:W-:Y:S02]  /*5b80*/  IMAD R14, R7, R29, R22 ;  /* 0x0000001d070e7224 */ /* 0x000fe400078e0216 */
[----:B------:R-:W-:Y:S02]  /*5b90*/  IMAD R7, R6, R20, R11 ;  /* 0x0000001406077224 */ /* 0x000fe400078e020b */
[----:B------:R-:W-:Y:S02]  /*5ba0*/  IMAD.MOV.U32 R10, RZ, RZ, 0x1 ;  /* 0x00000001ff0a7424 */ /* 0x000fe400078e00ff */
[----:B------:R-:W-:Y:S01]  /*5bb0*/  IMAD.MOV.U32 R9, RZ, RZ, R16 ;  /* 0x000000ffff097224 */ /* 0x000fe200078e0010 */
[----:B------:R-:W-:Y:S02]  /*5bc0*/  SEL R17, R7, R14, !P4 ;  /* 0x0000000e07117207 */ /* 0x000fe40006000000 */
[----:B------:R-:W-:-:S07]  /*5bd0*/  SEL R14, R14, R7, !P4 ;  /* 0x000000070e0e7207 */ /* 0x000fce0006000000 */
.L_x_102:
[----:B------:R-:W-:-:S08]  /*5be0*/  NOP ;  /* 0x0000000000007918 */ /* 0x000fd00000000000 */
[----:B------:R-:W0:-:S00]  /*5bf0*/  USETMAXREG.DEALLOC.CTAPOOL 0x28 ;  /* 0x00000028000079c8 */ /* 0x000e0000080e0500 */
[----:B0-----:R-:W-:-:S13]  /*5c00*/  ISETP.NE.AND P0, PT, R3, RZ, PT ;  /* 0x000000ff0300720c */ /* 0x001fda0003f05270 */
[----:B------:R-:W-:Y:S05]  /*5c10*/  @P0 EXIT ;  /* 0x000000000000094d */ /* 0x000fea0003800000 */
[----:B------:R-:W-:Y:S01]  /*5c20*/  LOP3.LUT P0, RZ, R10, 0xff, RZ, 0xc0, !PT ;  /* 0x000000ff0aff7812 */ /* 0x000fe2000780c0ff */
[----:B------:R-:W-:Y:S02]  /*5c30*/  IMAD.MOV.U32 R10, RZ, RZ, 0x1 ;  /* 0x00000001ff0a7424 */ /* 0x000fe400078e00ff */
[----:B------:R-:W-:-:S10]  /*5c40*/  IMAD.MOV.U32 R13, RZ, RZ, RZ ;  /* 0x000000ffff0d7224 */ /* 0x000fd400078e00ff */
[----:B------:R-:W-:Y:S05]  /*5c50*/  @!P0 BRA `(.L_x_105) ;  /* 0x0000000c00388947 */ /* 0x000fea0003800000 */
[----:B------:R-:W0:Y:S01]  /*5c60*/  LDC R3, c[0x0][0x28c] ;  /* 0x0000a300ff037b82 */ /* 0x000e220000000800 */
[----:B------:R-:W-:Y:S01]  /*5c70*/  ULDC UR5, c[0x0][0x600] ;  /* 0x0001800000057ab9 */ /* 0x000fe20000000800 */
[----:B------:R-:W-:Y:S01]  /*5c80*/  ULDC UR4, c[0x0][0xc] ;  /* 0x0000030000047ab9 */ /* 0x000fe20000000800 */
[----:B------:R-:W-:Y:S01]  /*5c90*/  UIADD3 UR16, UR5, -0x1, URZ ;  /* 0xffffffff05107890 */ /* 0x000fe2000fffe03f */
[C---:B------:R-:W-:Y:S01]  /*5ca0*/  LOP3.LUT P2, RZ, R2.reuse, 0x7f, RZ, 0xc0, !PT ;  /* 0x0000007f02ff7812 */ /* 0x040fe2000784c0ff */
[----:B------:R-:W-:Y:S01]  /*5cb0*/  ULDC UR6, c[0x0][0x658] ;  /* 0x0001960000067ab9 */ /* 0x000fe20000000800 */
[----:B------:R-:W-:Y:S01]  /*5cc0*/  ULDC UR5, c[0x0][0x10] ;  /* 0x0000040000057ab9 */ /* 0x000fe20000000800 */
[----:B------:R-:W-:Y:S01]  /*5cd0*/  UMOV UR7, 0xffffffff ;  /* 0xffffffff00077882 */ /* 0x000fe20000000000 */
[----:B------:R-:W-:Y:S01]  /*5ce0*/  UMOV UR8, 0x1 ;  /* 0x0000000100087882 */ /* 0x000fe20000000000 */
[----:B------:R-:W-:Y:S01]  /*5cf0*/  UIMAD.WIDE.U32 UR4, UR4, UR5, URZ ;  /* 0x00000005040472a5 */ /* 0x000fe2000f8e003f */
[----:B------:R-:W-:Y:S01]  /*5d00*/  LOP3.LUT P0, RZ, R2, 0x1f, RZ, 0xc0, !PT ;  /* 0x0000001f02ff7812 */ /* 0x000fe2000780c0ff */
[----:B------:R-:W-:Y:S01]  /*5d10*/  USHF.L.U32 UR7, UR7, UR6, URZ ;  /* 0x0000000607077299 */ /* 0x000fe2000800063f */
[----:B------:R-:W-:Y:S01]  /*5d20*/  BSSY B0, `(.L_x_105) ;  /* 0x00000c1000007945 */ /* 0x000fe20003800000 */
[----:B------:R-:W-:Y:S01]  /*5d30*/  USHF.L.U32 UR18, UR8, UR6, URZ ;  /* 0x0000000608127299 */ /* 0x000fe2000800063f */
[----:B------:R-:W-:Y:S01]  /*5d40*/  IMAD.MOV.U32 R15, RZ, RZ, 0x1 ;  /* 0x00000001ff0f7424 */ /* 0x000fe200078e00ff */
[----:B------:R-:W-:Y:S01]  /*5d50*/  LOP3.LUT R16, R4, 0x2, RZ, 0xfc, !PT ;  /* 0x0000000204107812 */ /* 0x000fe200078efcff */
[----:B------:R-:W-:Y:S01]  /*5d60*/  ULDC UR6, c[0x0][0x14] ;  /* 0x0000050000067ab9 */ /* 0x000fe20000000800 */
[----:B------:R-:W-:Y:S01]  /*5d70*/  PLOP3.LUT P0, PT, P0, P2, PT, 0x8a, 0x0 ;  /* 0x000000000000781c */ /* 0x000fe20000705172 */
[----:B------:R-:W-:Y:S01]  /*5d80*/  UIMAD.WIDE.U32 UR20, UR4, UR6, URZ ;  /* 0x00000006041472a5 */ /* 0x000fe2000f8e003f */
[----:B------:R-:W-:Y:S01]  /*5d90*/  IMAD.MOV.U32 R10, RZ, RZ, 0x1 ;  /* 0x00000001ff0a7424 */ /* 0x000fe200078e00ff */
[----:B------:R-:W-:Y:S01]  /*5da0*/  UIMAD UR13, UR5, UR6, URZ ;  /* 0x00000006050d72a4 */ /* 0x000fe2000f8e023f */
[----:B------:R-:W-:Y:S01]  /*5db0*/  IMAD.MOV.U32 R13, RZ, RZ, RZ ;  /* 0x000000ffff0d7224 */ /* 0x000fe200078e00ff */
[----:B------:R-:W-:Y:S01]  /*5dc0*/  ULOP3.LUT UR17, URZ, UR7, URZ, 0x33, !UPT ;  /* 0x000000073f117292 */ /* 0x000fe2000f8e333f */
[----:B0-----:R-:W-:Y:S01]  /*5dd0*/  VIADD R3, R3, 0x7f ;  /* 0x0000007f03037836 */ /* 0x001fe20000000000 */
[----:B------:R-:W-:Y:S01]  /*5de0*/  UIADD3 UR13, UR21, UR13, URZ ;  /* 0x0000000d150d7290 */ /* 0x000fe2000fffe03f */
[----:B------:R-:W-:-:S03]  /*5df0*/  ULDC.64 UR22, c[0x0][0x198] ;  /* 0x0000660000167ab9 */ /* 0x000fc60000000a00 */
[----:B------:R-:W-:-:S04]  /*5e00*/  SHF.R.S32.HI R6, RZ, 0x1f, R3 ;  /* 0x0000001fff067819 */ /* 0x000fc80000011403 */
[----:B------:R-:W-:-:S04]  /*5e10*/  LEA.HI R6, R6, R3, RZ, 0x7 ;  /* 0x0000000306067211 */ /* 0x000fc800078f38ff */
[----:B------:R-:W-:-:S05]  /*5e20*/  SHF.R.S32.HI R12, RZ, 0x7, R6 ;  /* 0x00000007ff0c7819 */ /* 0x000fca0000011406 */
[----:B------:R-:W-:-:S07]  /*5e30*/  VIADD R11, R12, 0x1 ;  /* 0x000000010c0b7836 */ /* 0x000fce0000000000 */
.L_x_117:
[----:B------:R-:W-:-:S03]  /*5e40*/  UMOV UR4, 0xffffffff ;  /* 0xffffffff00047882 */ /* 0x000fc60000000000 */
[----:B------:R-:W-:Y:S05]  /*5e50*/  BRA.DIV UR4, `(.L_x_106) ;  /* 0x0000000e04f07947 */ /* 0x000fea000b800000 */
[----:B------:R-:W-:-:S13]  /*5e60*/  ELECT P1, URZ, PT ;  /* 0x00000000003f782f */ /* 0x000fda0003820000 */
.L_x_130:
[----:B------:R-:W0:Y:S01]  /*5e70*/  LDC R2, c[0x0][0x28c] ;  /* 0x0000a300ff027b82 */ /* 0x000e220000000800 */
[----:B------:R-:W-:Y:S01]  /*5e80*/  BSSY B1, `(.L_x_107) ;  /* 0x0000037000017945 */ /* 0x000fe20003800000 */
[----:B0-----:R-:W-:-:S13]  /*5e90*/  ISETP.LT.OR P1, PT, R2, 0x1, !P1 ;  /* 0x000000010200780c */ /* 0x001fda0004f21670 */
[----:B------:R-:W-:Y:S05]  /*5ea0*/  @P1 BRA `(.L_x_108) ;  /* 0x0000000000d01947 */ /* 0x000fea0003800000 */
[----:B------:R-:W-:Y:S02]  /*5eb0*/  IMAD.SHL.U32 R17, R17, 0x20, RZ ;  /* 0x0000002011117824 */ /* 0x000fe400078e00ff */
[----:B------:R-:W-:Y:S02]  /*5ec0*/  IMAD.SHL.U32 R14, R14, 0x100, RZ ;  /* 0x000001000e0e7824 */ /* 0x000fe400078e00ff */
[----:B------:R-:W-:Y:S02]  /*5ed0*/  IMAD.MOV.U32 R20, RZ, RZ, RZ ;  /* 0x000000ffff147224 */ /* 0x000fe400078e00ff */
[----:B------:R-:W-:Y:S02]  /*5ee0*/  IMAD.MOV.U32 R2, RZ, RZ, R11 ;  /* 0x000000ffff027224 */ /* 0x000fe400078e000b */
[----:B------:R-:W-:Y:S02]  /*5ef0*/  IMAD.MOV.U32 R3, RZ, RZ, R10 ;  /* 0x000000ffff037224 */ /* 0x000fe400078e000a */
[----:B------:R-:W-:-:S07]  /*5f00*/  IMAD.MOV.U32 R6, RZ, RZ, R13 ;  /* 0x000000ffff067224 */ /* 0x000fce00078e000d */
.L_x_112:
[----:B------:R-:W0:Y:S01]  /*5f10*/  S2R R8, SR_CgaCtaId ;  /* 0x0000000000087919 */ /* 0x000e220000008800 */
[----:B------:R-:W-:-:S04]  /*5f20*/  MOV R7, 0x400 ;  /* 0x0000040000077802 */ /* 0x000fc80000000f00 */
[----:B0-----:R-:W-:Y:S02]  /*5f30*/  LEA R19, R8, R7, 0x18 ;  /* 0x0000000708137211 */ /* 0x001fe400078ec0ff */
[----:B------:R-:W-:Y:S01]  /*5f40*/  SHF.L.U32 R7, R3, 0x1f, RZ ;  /* 0x0000001f03077819 */ /* 0x000fe200000006ff */
[----:B------:R-:W0:Y:S02]  /*5f50*/  @!P2 LDC R8, c[0x0][0x500] ;  /* 0x00014000ff08ab82 */ /* 0x000e240000000800 */
[----:B------:R-:W-:-:S04]  /*5f60*/  IMAD R18, R6, 0x8, R19 ;  /* 0x0000000806127824 */ /* 0x000fc800078e0213 */
[----:B------:R-:W1:Y:S02]  /*5f70*/  SYNCS.PHASECHK.TRANS64.TRYWAIT P1, [R18+URZ+0x30], R7 ;  /* 0x00003007120075a7 */ /* 0x000e64000802017f */
[----:B-1----:R-:W-:Y:S05]  /*5f80*/  @!P1 BRA `(.L_x_109) ;  /* 0x0000000c00c49947 */ /* 0x002fea0003800000 */
.L_x_131:
[----:B-1----:R-:W-:Y:S01]  /*5f90*/  PRMT R7, R16, 0x9910, RZ ;  /* 0x0000991010077816 */ /* 0x002fe200000000ff */
[----:B0-----:R0:W-:Y:S03]  /*5fa0*/  @!P2 SYNCS.ARRIVE.TRANS64 RZ, [R18+URZ], R8 ;  /* 0x0000000812ffa9a7 */ /* 0x0011e6000800003f */
[----:B------:R-:W-:-:S13]  /*5fb0*/  ISETP.NE.AND P1, PT, R7, 0x2, PT ;  /* 0x000000020700780c */ /* 0x000fda0003f25270 */
[----:B0-----:R-:W-:Y:S05]  /*5fc0*/  @P1 BRA `(.L_x_110) ;  /* 0x0000000000041947 */ /* 0x001fea0003800000 */
[----:B------:R-:W-:Y:S01]  /*5fd0*/  BPT.TRAP 0x1 ;  /* 0x000000040000795c */ /* 0x000fe20000300000 */
.L_x_110:
[----:B------:R-:W-:Y:S05]  /*5fe0*/  @P0 BRA `(.L_x_111) ;  /* 0x0000000000040947 */ /* 0x000fea0003800000 */
[----:B------:R-:W-:Y:S01]  /*5ff0*/  BPT.TRAP 0x1 ;  /* 0x000000040000795c */ /* 0x000fe20000300000 */
.L_x_111:
[--C-:B------:R-:W-:Y:S01]  /*6000*/  IMAD R7, R6, 0x8000, R19.reuse ;  /* 0x0000800006077824 */ /* 0x100fe200078e0213 */
[----:B------:R-:W-:Y:S01]  /*6010*/  R2UR UR9, R18 ;  /* 0x00000000120972ca */ /* 0x000fe200000e0000 */
[----:B------:R-:W-:Y:S01]  /*6020*/  IMAD R19, R6, 0x1000, R19 ;  /* 0x0000100006137824 */ /* 0x000fe200078e0213 */
[----:B------:R-:W-:Y:S01]  /*6030*/  UIADD3 UR4, UP0, UR22, 0xf0, URZ ;  /* 0x000000f016047890 */ /* 0x000fe2000ff1e03f */
[----:B------:R-:W-:Y:S01]  /*6040*/  VIADD R2, R2, 0xffffffff ;  /* 0xffffffff02027836 */ /* 0x000fe20000000000 */
[----:B------:R-:W-:Y:S01]  /*6050*/  R2UR UR5, R7 ;  /* 0x00000000070572ca */ /* 0x000fe200000e0000 */
[----:B------:R-:W-:Y:S01]  /*6060*/  UIADD3 UR24, UP1, UR22, 0x1f0, URZ ;  /* 0x000001f016187890 */ /* 0x000fe2000ff3e03f */
[----:B------:R-:W-:Y:S01]  /*6070*/  R2UR UR8, R19 ;  /* 0x00000000130872ca */ /* 0x000fe200000e0000 */
[----:B------:R-:W-:Y:S01]  /*6080*/  VIADD R6, R6, 0x1 ;  /* 0x0000000106067836 */ /* 0x000fe20000000000 */
[----:B------:R-:W-:Y:S01]  /*6090*/  R2UR UR11, R14 ;  /* 0x000000000e0b72ca */ /* 0x000fe200000e0000 */
[----:B------:R-:W-:Y:S01]  /*60a0*/  UIADD3.X UR25, URZ, UR23, URZ, UP1, !UPT ;  /* 0x000000173f197290 */ /* 0x000fe20008ffe43f */
[C---:B------:R-:W-:Y:S01]  /*60b0*/  R2UR UR10, R20.reuse ;  /* 0x00000000140a72ca */ /* 0x040fe200000e0000 */
[----:B------:R-:W-:Y:S01]  /*60c0*/  UMOV UR6, 0x0 ;  /* 0x0000000000067882 */ /* 0x000fe20000000000 */
[----:B------:R-:W-:Y:S01]  /*60d0*/  R2UR UR12, R9 ;  /* 0x00000000090c72ca */ /* 0x000fe200000e0000 */
[----:B------:R-:W-:Y:S01]  /*60e0*/  UMOV UR7, 0x10000000 ;  /* 0x1000000000077882 */ /* 0x000fe20000000000 */
[----:B------:R-:W-:Y:S01]  /*60f0*/  R2UR UR19, R17 ;  /* 0x00000000111372ca */ /* 0x000fe200000e0000 */
[----:B------:R-:W-:Y:S01]  /*6100*/  VIADD R20, R20, 0x80 ;  /* 0x0000008014147836 */ /* 0x000fe20000000000 */
[----:B------:R-:W-:Y:S01]  /*6110*/  ISETP.GT.AND P3, PT, R2, 0x1, PT ;  /* 0x000000010200780c */ /* 0x000fe20003f64270 */
[----:B------:R-:W-:Y:S01]  /*6120*/  UIADD3 UR14, UR5, 0x180, URZ ;  /* 0x00000180050e7890 */ /* 0x000fe2000fffe03f */
[----:B------:R-:W-:Y:S01]  /*6130*/  ISETP.NE.AND P1, PT, R6, 0x6, PT ;  /* 0x000000060600780c */ /* 0x000fe20003f25270 */
[----:B------:R-:W-:-:S02]  /*6140*/  UIADD3.X UR5, URZ, UR23, URZ, UP0, !UPT ;  /* 0x000000173f057290 */ /* 0x000fc400087fe43f */
[----:B------:R-:W-:Y:S01]  /*6150*/  UIADD3 UR15, UR8, 0x30180, URZ ;  /* 0x00030180080f7890 */ /* 0x000fe2000fffe03f */
[----:B------:R-:W-:Y:S02]  /*6160*/  SEL R8, RZ, 0x1, P1 ;  /* 0x00000001ff087807 */ /* 0x000fe40000800000 */
[----:B------:R-:W-:Y:S01]  /*6170*/  UMOV UR8, UR14 ;  /* 0x0000000e00087c82 */ /* 0x000fe20008000000 */
[----:B------:R-:W-:Y:S02]  /*6180*/  SEL R6, R6, RZ, P1 ;  /* 0x000000ff06067207 */ /* 0x000fe40000800000 */
[----:B------:R-:W-:Y:S01]  /*6190*/  LOP3.LUT R3, R3, R8, RZ, 0x3c, !PT ;  /* 0x0000000803037212 */ /* 0x000fe200078e3cff */
[----:B------:R0:W-:Y:S02]  /*61a0*/  UTMALDG.3D [UR8], [UR4], desc[UR6] ;  /* 0x00000608040075b4 */ /* 0x0001e40008011000 */
[----:B0-----:R-:W-:Y:S01]  /*61b0*/  UMOV UR8, UR15 ;  /* 0x0000000f00087c82 */ /* 0x001fe20008000000 */
[----:B------:R-:W-:-:S02]  /*61c0*/  UMOV UR11, UR19 ;  /* 0x00000013000b7c82 */ /* 0x000fc40008000000 */
[----:B------:R0:W-:Y:S02]  /*61d0*/  UTMALDG.3D [UR8], [UR24], desc[UR6] ;  /* 0x00000608180075b4 */ /* 0x0001e40008011000 */
[----:B0-----:R-:W-:Y:S05]  /*61e0*/  @P3 BRA `(.L_x_112) ;  /* 0xfffffffc00483947 */ /* 0x001fea000383ffff */
.L_x_108:
[----:B------:R-:W-:Y:S05]  /*61f0*/  BSYNC B1 ;  /* 0x0000000000017941 */ /* 0x000fea0003800000 */
.L_x_107:
[----:B------:R-:W-:Y:S01]  /*6200*/  LOP3.LUT P3, RZ, R15, 0xff, RZ, 0xc0, !PT ;  /* 0x000000ff0fff7812 */ /* 0x000fe2000786c0ff */
[----:B------:R-:W-:Y:S01]  /*6210*/  IMAD.IADD R6, R12, 0x1, R13 ;  /* 0x000000010c067824 */ /* 0x000fe200078e020d */
[----:B------:R-:W-:Y:S01]  /*6220*/  IADD3 R0, P5, R0, UR20, RZ ;  /* 0x0000001400007c10 */ /* 0x000fe2000ffbe0ff */
[----:B------:R-:W-:Y:S01]  /*6230*/  ULDC.64 UR4, c[0x0][0x650] ;  /* 0x0001940000047ab9 */ /* 0x000fe20000000a00 */
[----:B------:R-:W-:Y:S01]  /*6240*/  BSSY B1, `(.L_x_113) ;  /* 0x000006c000017945 */ /* 0x000fe20003800000 */
[----:B------:R-:W-:Y:S01]  /*6250*/  IMAD.MOV.U32 R14, RZ, RZ, -0x1 ;  /* 0xffffffffff0e7424 */ /* 0x000fe200078e00ff */
[----:B------:R-:W-:Y:S01]  /*6260*/  ISETP.GT.U32.AND P1, PT, R6, 0x5, PT ;  /* 0x000000050600780c */ /* 0x000fe20003f24070 */
[----:B------:R-:W-:Y:S01]  /*6270*/  IMAD.MOV.U32 R17, RZ, RZ, -0x1 ;  /* 0xffffffffff117424 */ /* 0x000fe200078e00ff */
[----:B------:R-:W-:Y:S01]  /*6280*/  IADD3.X R5, R5, UR13, RZ, P5, !PT ;  /* 0x0000000d05057c10 */ /* 0x000fe2000affe4ff */
[----:B------:R-:W-:Y:S01]  /*6290*/  IMAD.MOV.U32 R9, RZ, RZ, -0x1 ;  /* 0xffffffffff097424 */ /* 0x000fe200078e00ff */
[----:B------:R-:W-:-:S02]  /*62a0*/  ISETP.LT.U32.AND P1, PT, R12, 0x6, P1 ;  /* 0x000000060c00780c */ /* 0x000fc40000f21070 */
[----:B------:R-:W-:Y:S01]  /*62b0*/  PRMT R15, RZ, 0x7610, R15 ;  /* 0x00007610ff0f7816 */ /* 0x000fe2000000000f */
[----:B------:R-:W0:Y:S01]  /*62c0*/  @P3 S2R R3, SR_CgaCtaId ;  /* 0x0000000000033919 */ /* 0x000e220000008800 */
[----:B------:R-:W-:-:S04]  /*62d0*/  @P3 MOV R2, 0x400 ;  /* 0x0000040000023802 */ /* 0x000fc80000000f00 */
[----:B0-----:R-:W-:Y:S01]  /*62e0*/  @P3 LEA R7, R3, R2, 0x18 ;  /* 0x0000000203073211 */ /* 0x001fe200078ec0ff */
[----:B------:R-:W-:-:S03]  /*62f0*/  IMAD.WIDE.U32 R2, R6, -0x55555555, RZ ;  /* 0xaaaaaaab06027825 */ /* 0x000fc600078e00ff */
[----:B------:R0:W-:Y:S01]  /*6300*/  @P3 SYNCS.ARRIVE.TRANS64.A1T0 RZ, [R7+URZ+0x78], RZ ;  /* 0x000078ff07ff39a7 */ /* 0x0001e2000810003f */
[----:B------:R-:W-:Y:S02]  /*6310*/  ISETP.GE.U32.AND P3, PT, R12, 0x6, PT ;  /* 0x000000060c00780c */ /* 0x000fe40003f66070 */
[----:B------:R-:W-:Y:S02]  /*6320*/  PRMT R2, RZ, 0x7610, R2 ;  /* 0x00007610ff027816 */ /* 0x000fe40000000002 */
[----:B0-----:R-:W-:Y:S02]  /*6330*/  SHF.R.U32.HI R7, RZ, 0x2, R3 ;  /* 0x00000002ff077819 */ /* 0x001fe40000011603 */
[----:B------:R-:W-:Y:S02]  /*6340*/  SEL R3, RZ, 0x1, !P1 ;  /* 0x00000001ff037807 */ /* 0x000fe40004800000 */
[----:B------:R-:W-:Y:S01]  /*6350*/  ISETP.GE.U32.AND P1, PT, R0, UR4, PT ;  /* 0x0000000400007c0c */ /* 0x000fe2000bf26070 */
[----:B------:R-:W-:Y:S01]  /*6360*/  IMAD R13, R7, -0x6, R6 ;  /* 0xfffffffa070d7824 */ /* 0x000fe200078e0206 */
[----:B------:R-:W-:-:S02]  /*6370*/  LOP3.LUT R10, R10, R3, RZ, 0x3c, !PT ;  /* 0x000000030a0a7212 */ /* 0x000fc400078e3cff */
[----:B------:R-:W-:Y:S02]  /*6380*/  ISETP.GE.U32.AND.EX P1, PT, R5, UR5, PT, P1 ;  /* 0x0000000505007c0c */ /* 0x000fe4000bf26110 */
[----:B------:R-:W-:-:S11]  /*6390*/  @P3 LOP3.LUT R10, R10, 0x1, R7, 0x78, !PT ;  /* 0x000000010a0a3812 */ /* 0x000fd600078e7807 */
[----:B------:R-:W-:Y:S05]  /*63a0*/  @P1 BRA `(.L_x_114) ;  /* 0x0000000400541947 */ /* 0x000fea0003800000 */
[----:B------:R-:W-:Y:S01]  /*63b0*/  ULDC.64 UR4, c[0x0][0x628] ;  /* 0x00018a0000047ab9 */ /* 0x000fe20000000a00 */
[----:B------:R-:W0:Y:S01]  /*63c0*/  S2R R17, SR_CTAID.X ;  /* 0x0000000000117919 */ /* 0x000e220000002500 */
[----:B------:R-:W-:Y:S01]  /*63d0*/  ISETP.NE.U32.AND P1, PT, RZ, UR4, PT ;  /* 0x00000004ff007c0c */ /* 0x000fe2000bf25070 */
[----:B------:R-:W-:Y:S01]  /*63e0*/  ULDC UR7, c[0x0][0x630] ;  /* 0x00018c0000077ab9 */ /* 0x000fe20000000800 */
[----:B------:R-:W-:Y:S01]  /*63f0*/  IMAD.MOV.U32 R2, RZ, RZ, R0 ;  /* 0x000000ffff027224 */ /* 0x000fe200078e0000 */
[----:B------:R-:W1:Y:S01]  /*6400*/  S2R R14, SR_CTAID.Y ;  /* 0x00000000000e7919 */ /* 0x000e620000002600 */
[----:B------:R-:W-:Y:S01]  /*6410*/  ISETP.NE.AND.EX P1, PT, RZ, UR5, PT, P1 ;  /* 0x00000005ff007c0c */ /* 0x000fe2000bf25310 */
[----:B------:R-:W-:-:S12]  /*6420*/  IMAD.MOV.U32 R3, RZ, RZ, R5 ;  /* 0x000000ffff037224 */ /* 0x000fd800078e0005 */
[----:B------:R-:W-:Y:S05]  /*6430*/  @!P1 BRA `(.L_x_115) ;  /* 0x0000000000289947 */ /* 0x000fea0003800000 */
[----:B------:R-:W-:Y:S02]  /*6440*/  ULDC UR6, c[0x0][0x634] ;  /* 0x00018d0000067ab9 */ /* 0x000fe40000000800 */
[----:B------:R-:W-:-:S05]  /*6450*/  IADD3 R9, P1, R0, UR6, RZ ;  /* 0x0000000600097c10 */ /* 0x000fca000ff3e0ff */
[----:B------:R-:W-:-:S04]  /*6460*/  IMAD.X R19, RZ, RZ, R5, P1 ;  /* 0x000000ffff137224 */ /* 0x000fc800008e0605 */
[----:B------:R-:W-:-:S04]  /*6470*/  IMAD.WIDE.U32 R6, R19, UR4, RZ ;  /* 0x0000000413067c25 */ /* 0x000fc8000f8e00ff */
[----:B------:R-:W-:-:S04]  /*6480*/  IMAD.WIDE.U32 R6, P1, R9, UR5, R6 ;  /* 0x0000000509067c25 */ /* 0x000fc8000f820006 */
[----:B------:R-:W-:-:S04]  /*6490*/  IMAD.WIDE.U32 R8, R9, UR4, RZ ;  /* 0x0000000409087c25 */ /* 0x000fc8000f8e00ff */
[----:B------:R-:W-:Y:S01]  /*64a0*/  IMAD.X R3, RZ, RZ, RZ, P1 ;  /* 0x000000ffff037224 */ /* 0x000fe200008e06ff */
[----:B------:R-:W-:Y:S01]  /*64b0*/  IADD3 RZ, P1, R9, R6, RZ ;  /* 0x0000000609ff7210 */ /* 0x000fe20007f3e0ff */
[----:B------:R-:W-:-:S04]  /*64c0*/  IMAD.MOV.U32 R2, RZ, RZ, R7 ;  /* 0x000000ffff027224 */ /* 0x000fc800078e0007 */
[----:B------:R-:W-:-:S08]  /*64d0*/  IMAD.WIDE.U32.X R2, R19, UR5, R2, P1 ;  /* 0x0000000513027c25 */ /* 0x000fd000088e0402 */
.L_x_115:
[--C-:B------:R-:W-:Y:S01]  /*64e0*/  SHF.R.U64 R8, R2, UR7, R3.reuse ;  /* 0x0000000702087c19 */ /* 0x100fe20008001203 */
[----:B------:R-:W-:Y:S01]  /*64f0*/  ULDC.64 UR4, c[0x0][0x620] ;  /* 0x0001880000047ab9 */ /* 0x000fe20000000a00 */
[----:B------:R-:W-:Y:S01]  /*6500*/  SHF.R.U32.HI R2, RZ, UR7, R3 ;  /* 0x00000007ff027c19 */ /* 0x000fe20008011603 */
[----:B------:R-:W-:Y:S01]  /*6510*/  IMAD.MOV.U32 R3, RZ, RZ, R5 ;  /* 0x000000ffff037224 */ /* 0x000fe200078e0005 */
[----:B------:R-:W-:Y:S01]  /*6520*/  IADD3 R7, P1, RZ, -R8, RZ ;  /* 0x80000008ff077210 */ /* 0x000fe20007f3e0ff */
[----:B------:R-:W2:Y:S01]  /*6530*/  LDC R22, c[0x0][0x144] ;  /* 0x00005100ff167b82 */ /* 0x000ea20000000800 */
[----:B0-----:R-:W-:Y:S01]  /*6540*/  I2FP.F32.U32 R9, R17 ;  /* 0x0000001100097245 */ /* 0x001fe20000201000 */
[----:B------:R-:W-:Y:S01]  /*6550*/  ULDC.64 UR8, c[0x0][0x640] ;  /* 0x0001900000087ab9 */ /* 0x000fe20000000a00 */
[----:B------:R-:W-:Y:S01]  /*6560*/  ULDC UR6, c[0x0][0x608] ;  /* 0x0001820000067ab9 */ /* 0x000fe20000000800 */
[----:B------:R-:W-:Y:S01]  /*6570*/  IMAD.X R2, RZ, RZ, ~R2, P1 ;  /* 0x000000ffff027224 */ /* 0x000fe200008e0e02 */
[----:B------:R-:W-:-:S03]  /*6580*/  ISETP.NE.U32.AND P1, PT, RZ, UR8, PT ;  /* 0x00000008ff007c0c */ /* 0x000fc6000bf25070 */
[----:B------:R-:W-:Y:S01]  /*6590*/  IMAD R6, R2, UR4, RZ ;  /* 0x0000000402067c24 */ /* 0x000fe2000f8e02ff */
[----:B------:R-:W0:Y:S01]  /*65a0*/  LDC R19, c[0x0][0x148] ;  /* 0x00005200ff137b82 */ /* 0x000e220000000800 */
[----:B------:R-:W-:Y:S01]  /*65b0*/  IMAD.MOV.U32 R2, RZ, RZ, R0 ;  /* 0x000000ffff027224 */ /* 0x000fe200078e0000 */
[----:B------:R-:W-:-:S03]  /*65c0*/  ISETP.NE.AND.EX P1, PT, RZ, UR9, PT, P1 ;  /* 0x00000009ff007c0c */ /* 0x000fc6000bf25310 */
[----:B------:R-:W-:Y:S01]  /*65d0*/  IMAD.WIDE.U32 R2, R7, UR4, R2 ;  /* 0x0000000407027c25 */ /* 0x000fe2000f8e0002 */
[----:B------:R-:W-:-:S03]  /*65e0*/  ULDC UR4, c[0x0][0x150] ;  /* 0x0000540000047ab9 */ /* 0x000fc60000000800 */
[----:B------:R-:W-:Y:S02]  /*65f0*/  IMAD R7, R7, UR5, R6 ;  /* 0x0000000507077c24 */ /* 0x000fe4000f8e0206 */
[----:B------:R-:W-:Y:S01]  /*6600*/  FMUL R6, R9, UR4 ;  /* 0x0000000409067c20 */ /* 0x000fe20008400000 */
[----:B------:R-:W-:Y:S01]  /*6610*/  ULDC UR4, c[0x0][0x618] ;  /* 0x0001860000047ab9 */ /* 0x000fe20000000800 */
[----:B------:R-:W-:Y:S01]  /*6620*/  ULDC UR5, c[0x0][0x154] ;  /* 0x0000550000057ab9 */ /* 0x000fe20000000800 */
[----:B------:R-:W-:-:S03]  /*6630*/  IMAD.IADD R3, R3, 0x1, R7 ;  /* 0x0000000103037824 */ /* 0x000fc600078e0207 */
[----:B------:R-:W3:Y:S02]  /*6640*/  F2I.U32.TRUNC.NTZ R6, R6 ;  /* 0x0000000600067305 */ /* 0x000ee4000020f000 */
[----:B------:R-:W-:Y:S02]  /*6650*/  SHF.R.U64 R9, R2, UR4, R3 ;  /* 0x0000000402097c19 */ /* 0x000fe40008001203 */
[----:B-1----:R-:W-:-:S05]  /*6660*/  I2FP.F32.U32 R2, R14 ;  /* 0x0000000e00027245 */ /* 0x002fca0000201000 */
[----:B------:R-:W-:Y:S01]  /*6670*/  FMUL R21, R2, UR5 ;  /* 0x0000000502157c20 */ /* 0x000fe20008400000 */
[----:B------:R-:W-:Y:S01]  /*6680*/  SHF.R.U32.HI R2, RZ, UR4, R3 ;  /* 0x00000004ff027c19 */ /* 0x000fe20008011603 */
[----:B------:R-:W-:-:S03]  /*6690*/  ULDC UR4, c[0x0][0x658] ;  /* 0x0001960000047ab9 */ /* 0x000fc60000000800 */
[--C-:B------:R-:W-:Y:S01]  /*66a0*/  SHF.R.U64 R20, R9, UR6, R2.reuse ;  /* 0x0000000609147c19 */ /* 0x100fe20008001202 */
[----:B------:R-:W1:Y:S01]  /*66b0*/  F2I.U32.TRUNC.NTZ R21, R21 ;  /* 0x0000001500157305 */ /* 0x000e62000020f000 */
[----:B------:R-:W-:Y:S01]  /*66c0*/  SHF.R.U32.HI R3, RZ, UR6, R2 ;  /* 0x00000006ff037c19 */ /* 0x000fe20008011602 */
[----:B---3--:R-:W-:-:S03]  /*66d0*/  IMAD.MOV R6, RZ, RZ, -R6 ;  /* 0x000000ffff067224 */ /* 0x008fc600078e0a06 */
[----:B------:R-:W-:Y:S01]  /*66e0*/  SHF.R.U64 R18, R20, UR4, R3 ;  /* 0x0000000414127c19 */ /* 0x000fe20008001203 */
[----:B--2---:R-:W-:Y:S01]  /*66f0*/  IMAD R17, R22, R6, R17 ;  /* 0x0000000616117224 */ /* 0x004fe200078e0211 */
[----:B------:R-:W-:-:S03]  /*6700*/  SHF.R.U32.HI R23, RZ, UR4, R3 ;  /* 0x00000004ff177c19 */ /* 0x000fc60008011603 */
[----:B------:R-:W-:Y:S02]  /*6710*/  IMAD.MOV.U32 R2, RZ, RZ, R18 ;  /* 0x000000ffff027224 */ /* 0x000fe400078e0012 */
[----:B------:R-:W-:Y:S01]  /*6720*/  IMAD.MOV.U32 R3, RZ, RZ, R23 ;  /* 0x000000ffff037224 */ /* 0x000fe200078e0017 */
[----:B------:R-:W-:Y:S06]  /*6730*/  @!P1 BRA `(.L_x_116) ;  /* 0x0000000000289947 */ /* 0x000fec0003800000 */
[----:B------:R-:W-:Y:S02]  /*6740*/  ULDC UR4, c[0x0][0x64c] ;  /* 0x0001930000047ab9 */ /* 0x000fe40000000800 */
[----:B------:R-:W-:-:S05]  /*6750*/  IADD3 R3, P1, R18, UR4, RZ ;  /* 0x0000000412037c10 */ /* 0x000fca000ff3e0ff */
[----:B------:R-:W-:-:S04]  /*6760*/  IMAD.X R23, RZ, RZ, R23, P1 ;  /* 0x000000ffff177224 */ /* 0x000fc800008e0617 */
[----:B------:R-:W-:-:S04]  /*6770*/  IMAD.WIDE.U32 R6, R23, UR8, RZ ;  /* 0x0000000817067c25 */ /* 0x000fc8000f8e00ff */
[----:B------:R-:W-:-:S04]  /*6780*/  IMAD.WIDE.U32 R6, P1, R3, UR9, R6 ;  /* 0x0000000903067c25 */ /* 0x000fc8000f820006 */
[----:B------:R-:W-:-:S04]  /*6790*/  IMAD.WIDE.U32 R2, R3, UR8, RZ ;  /* 0x0000000803027c25 */ /* 0x000fc8000f8e00ff */
[----:B------:R-:W-:Y:S01]  /*67a0*/  IMAD.MOV.U32 R2, RZ, RZ, R7 ;  /* 0x000000ffff027224 */ /* 0x000fe200078e0007 */
[----:B------:R-:W-:Y:S01]  /*67b0*/  IADD3 RZ, P3, R3, R6, RZ ;  /* 0x0000000603ff7210 */ /* 0x000fe20007f7e0ff */
[----:B------:R-:W-:-:S04]  /*67c0*/  IMAD.X R3, RZ, RZ, RZ, P1 ;  /* 0x000000ffff037224 */ /* 0x000fc800008e06ff */
[----:B------:R-:W-:-:S08]  /*67d0*/  IMAD.WIDE.U32.X R2, R23, UR9, R2, P3 ;  /* 0x0000000917027c25 */ /* 0x000fd000098e0402 */
.L_x_116:
[----:B------:R-:W-:Y:S01]  /*67e0*/  ULDC UR4, c[0x0][0x648] ;  /* 0x0001920000047ab9 */ /* 0x000fe20000000800 */
[----:B-1----:R-:W-:Y:S01]  /*67f0*/  IMAD.MOV R21, RZ, RZ, -R21 ;  /* 0x000000ffff157224 */ /* 0x002fe200078e0a15 */
[----:B------:R-:W-:Y:S01]  /*6800*/  SHF.R.U64 R3, R2, UR4, R3 ;  /* 0x0000000402037c19 */ /* 0x000fe20008001203 */
[----:B------:R-:W-:Y:S01]  /*6810*/  ULDC UR4, c[0x0][0x638] ;  /* 0x00018e0000047ab9 */ /* 0x000fe20000000800 */
[----:B------:R-:W-:Y:S01]  /*6820*/  LOP3.LUT R20, R20, UR17, RZ, 0xc0, !PT ;  /* 0x0000001114147c12 */ /* 0x000fe2000f8ec0ff */
[----:B0-----:R-:W-:Y:S01]  /*6830*/  @P4 IMAD R17, R19, R21, R14 ;  /* 0x0000001513114224 */ /* 0x001fe200078e020e */
[----:B------:R-:W-:Y:S01]  /*6840*/  ULDC UR5, c[0x0][0x610] ;  /* 0x0001840000057ab9 */ /* 0x000fe20000000800 */
[----:B------:R-:W-:Y:S02]  /*6850*/  IMAD.MOV R7, RZ, RZ, -R3 ;  /* 0x000000ffff077224 */ /* 0x000fe400078e0a03 */
[----:B------:R-:W-:Y:S01]  /*6860*/  IMAD R14, R3, UR18, R20 ;  /* 0x00000012030e7c24 */ /* 0x000fe2000f8e0214 */
[----:B------:R-:W-:Y:S01]  /*6870*/  LOP3.LUT R3, R9, UR16, RZ, 0xc0, !PT ;  /* 0x0000001009037c12 */ /* 0x000fe2000f8ec0ff */
[----:B------:R-:W-:Y:S01]  /*6880*/  IMAD R18, R7, UR4, R18 ;  /* 0x0000000407127c24 */ /* 0x000fe2000f8e0212 */
[----:B------:R-:W-:Y:S01]  /*6890*/  ULDC UR4, c[0x0][0x600] ;  /* 0x0001800000047ab9 */ /* 0x000fe20000000800 */
[----:B------:R-:W-:-:S02]  /*68a0*/  IMAD R14, R14, UR5, R17 ;  /* 0x000000050e0e7c24 */ /* 0x000fc4000f8e0211 */
[----:B------:R-:W-:Y:S02]  /*68b0*/  IMAD R3, R18, UR4, R3 ;  /* 0x0000000412037c24 */ /* 0x000fe4000f8e0203 */
[----:B------:R-:W-:Y:S02]  /*68c0*/  IMAD.MOV.U32 R2, RZ, RZ, 0x1 ;  /* 0x00000001ff027424 */ /* 0x000fe400078e00ff */
[----:B------:R-:W-:Y:S01]  /*68d0*/  IMAD.MOV.U32 R9, RZ, RZ, R8 ;  /* 0x000000ffff097224 */ /* 0x000fe200078e0008 */
[----:B------:R-:W-:Y:S02]  /*68e0*/  SEL R17, R3, R14, !P4 ;  /* 0x0000000e03117207 */ /* 0x000fe40006000000 */
[----:B------:R-:W-:-:S07]  /*68f0*/  SEL R14, R14, R3, !P4 ;  /* 0x000000030e0e7207 */ /* 0x000fce0006000000 */
.L_x_114:
[----:B------:R-:W-:Y:S05]  /*6900*/  BSYNC B1 ;  /* 0x0000000000017941 */ /* 0x000fea0003800000 */
.L_x_113:
[----:B------:R-:W-:-:S13]  /*6910*/  LOP3.LUT P1, RZ, R2, 0xff, RZ, 0xc0, !PT ;  /* 0x000000ff02ff7812 */ /* 0x000fda000782c0ff */
[----:B------:R-:W-:Y:S05]  /*6920*/  @P1 BRA `(.L_x_117) ;  /* 0xfffffff400441947 */ /* 0x000fea000383ffff */
[----:B------:R-:W-:Y:S05]  /*6930*/  BSYNC B0 ;  /* 0x0000000000007941 */ /* 0x000fea0003800000 */
.L_x_105:
[----:B------:R-:W-:-:S03]  /*6940*/  UMOV UR4, 0xffffffff ;  /* 0xffffffff00047882 */ /* 0x000fc60000000000 */
[----:B------:R-:W-:Y:S05]  /*6950*/  BRA.DIV UR4, `(.L_x_118) ;  /* 0x0000000604647947 */ /* 0x000fea000b800000 */
[----:B------:R-:W-:-:S13]  /*6960*/  ELECT P0, URZ, PT ;  /* 0x00000000003f782f */ /* 0x000fda0003800000 */
.L_x_134:
[----:B------:R-:W-:Y:S04]  /*6970*/  BSSY B0, `(.L_x_119) ;  /* 0x000003d000007945 */ /* 0x000fe80003800000 */
[----:B------:R-:W-:Y:S05]  /*6980*/  @!P0 BRA `(.L_x_120) ;  /* 0x0000000000ec8947 */ /* 0x000fea0003800000 */
[----:B------:R-:W-:-:S04]  /*6990*/  LOP3.LUT R4, R4, 0x2, RZ, 0xfc, !PT ;  /* 0x0000000204047812 */ /* 0x000fc800078efcff */
[----:B------:R-:W-:-:S13]  /*69a0*/  ISETP.NE.AND P0, PT, R4, 0x3, PT ;  /* 0x000000030400780c */ /* 0x000fda0003f05270 */
[----:B------:R-:W-:Y:S05]  /*69b0*/  @!P0 BRA `(.L_x_121) ;  /* 0x0000000000048947 */ /* 0x000fea0003800000 */
[----:B------:R-:W-:Y:S01]  /*69c0*/  BPT.TRAP 0x1 ;  /* 0x000000040000795c */ /* 0x000fe20000300000 */
.L_x_121:
[----:B------:R-:W0:Y:S01]  /*69d0*/  S2R R3, SR_CgaCtaId ;  /* 0x0000000000037919 */ /* 0x000e220000008800 */
[----:B------:R-:W-:Y:S02]  /*69e0*/  MOV R0, 0x400 ;  /* 0x0000040000007802 */ /* 0x000fe40000000f00 */
[----:B------:R-:W-:Y:S02]  /*69f0*/  SHF.L.U32 R2, R10, 0x1f, RZ ;  /* 0x0000001f0a027819 */ /* 0x000fe400000006ff */
[----:B0-----:R-:W-:-:S05]  /*6a00*/  LEA R0, R3, R0, 0x18 ;  /* 0x0000000003007211 */ /* 0x001fca00078ec0ff */
[----:B------:R-:W-:-:S04]  /*6a10*/  VIADD R0, R0, 0x30 ;  /* 0x0000003000007836 */ /* 0x000fc80000000000 */
[C---:B------:R-:W-:Y:S02]  /*6a20*/  IMAD R5, R13.reuse, 0x8, R0 ;  /* 0x000000080d057824 */ /* 0x040fe400078e0200 */
[----:B------:R-:W-:Y:S02]  /*6a30*/  VIADD R13, R13, 0x1 ;  /* 0x000000010d0d7836 */ /* 0x000fe40000000000 */
[----:B------:R-:W0:Y:S03]  /*6a40*/  SYNCS.PHASECHK.TRANS64.TRYWAIT P0, [R5+URZ], R2 ;  /* 0x00000002050075a7 */ /* 0x000e26000800017f */
[----:B------:R-:W-:-:S04]  /*6a50*/  ISETP.NE.AND P1, PT, R13, 0x6, PT ;  /* 0x000000060d00780c */ /* 0x000fc80003f25270 */
[----:B------:R-:W-:Y:S02]  /*6a60*/  SEL R3, RZ, 0x1, P1 ;  /* 0x00000001ff037807 */ /* 0x000fe40000800000 */
[----:B------:R-:W-:Y:S02]  /*6a70*/  SEL R13, R13, RZ, P1 ;  /* 0x000000ff0d0d7207 */ /* 0x000fe40000800000 */
[----:B------:R-:W-:-:S03]  /*6a80*/  LOP3.LUT R10, R10, R3, RZ, 0x3c, !PT ;  /* 0x000000030a0a7212 */ /* 0x000fc600078e3cff */
[----:B------:R-:W-:Y:S01]  /*6a90*/  IMAD R7, R13, 0x8, R0 ;  /* 0x000000080d077824 */ /* 0x000fe200078e0200 */
[----:B------:R-:W-:Y:S01]  /*6aa0*/  SHF.L.U32 R4, R10, 0x1f, RZ ;  /* 0x0000001f0a047819 */ /* 0x000fe200000006ff */
[----:B0-----:R-:W-:Y:S06]  /*6ab0*/  @!P0 BRA `(.L_x_122) ;  /* 0x0000000400308947 */ /* 0x001fec0003800000 */
.L_x_135:
[----:B------:R-:W1:Y:S01]  /*6ac0*/  SYNCS.PHASECHK.TRANS64.TRYWAIT P0, [R7+URZ], R4 ;  /* 0x00000004070075a7 */ /* 0x000e62000800017f */
[----:B0-----:R-:W-:-:S05]  /*6ad0*/  VIADD R2, R13, 0x1 ;  /* 0x000000010d027836 */ /* 0x001fca0000000000 */
[----:B------:R-:W-:-:S04]  /*6ae0*/  ISETP.NE.AND P1, PT, R2, 0x6, PT ;  /* 0x000000060200780c */ /* 0x000fc80003f25270 */
[----:B------:R-:W-:Y:S02]  /*6af0*/  SEL R3, RZ, 0x1, P1 ;  /* 0x00000001ff037807 */ /* 0x000fe40000800000 */
[----:B------:R-:W-:Y:S02]  /*6b00*/  SEL R9, R2, RZ, P1 ;  /* 0x000000ff02097207 */ /* 0x000fe40000800000 */
[----:B------:R-:W-:-:S03]  /*6b10*/  LOP3.LUT R10, R10, R3, RZ, 0x3c, !PT ;  /* 0x000000030a0a7212 */ /* 0x000fc600078e3cff */
[----:B------:R-:W-:Y:S01]  /*6b20*/  IMAD R6, R9, 0x8, R0 ;  /* 0x0000000809067824 */ /* 0x000fe200078e0200 */
[----:B------:R-:W-:Y:S01]  /*6b30*/  SHF.L.U32 R5, R10, 0x1f, RZ ;  /* 0x0000001f0a057819 */ /* 0x000fe200000006ff */
[----:B-1----:R-:W-:Y:S06]  /*6b40*/  @!P0 BRA `(.L_x_123) ;  /* 0x0000000400208947 */ /* 0x002fec0003800000 */
.L_x_136:
[----:B------:R-:W1:Y:S01]  /*6b50*/  SYNCS.PHASECHK.TRANS64.TRYWAIT P0, [R6+URZ], R5 ;  /* 0x00000005060075a7 */ /* 0x000e62000800017f */
[----:B------:R-:W-:-:S05]  /*6b60*/  VIADD R2, R9, 0x1 ;  /* 0x0000000109027836 */ /* 0x000fca0000000000 */
[----:B------:R-:W-:-:S04]  /*6b70*/  ISETP.NE.AND P1, PT, R2, 0x6, PT ;  /* 0x000000060200780c */ /* 0x000fc80003f25270 */
[----:B------:R-:W-:Y:S02]  /*6b80*/  SEL R3, RZ, 0x1, P1 ;  /* 0x00000001ff037807 */ /* 0x000fe40000800000 */
[----:B0-----:R-:W-:Y:S02]  /*6b90*/  SEL R7, R2, RZ, P1 ;  /* 0x000000ff02077207 */ /* 0x001fe40000800000 */
[----:B------:R-:W-:-:S03]  /*6ba0*/  LOP3.LUT R10, R10, R3, RZ, 0x3c, !PT ;  /* 0x000000030a0a7212 */ /* 0x000fc600078e3cff */
[----:B------:R-:W-:Y:S01]  /*6bb0*/  IMAD R9, R7, 0x8, R0 ;  /* 0x0000000807097824 */ /* 0x000fe200078e0200 */
[----:B------:R-:W-:Y:S01]  /*6bc0*/  SHF.L.U32 R4, R10, 0x1f, RZ ;  /* 0x0000001f0a047819 */ /* 0x000fe200000006ff */
[----:B-1----:R-:W-:Y:S06]  /*6bd0*/  @!P0 BRA `(.L_x_124) ;  /* 0x0000000400108947 */ /* 0x002fec0003800000 */
.L_x_137:
[----:B------:R-:W1:Y:S01]  /*6be0*/  SYNCS.PHASECHK.TRANS64.TRYWAIT P0, [R9+URZ], R4 ;  /* 0x00000004090075a7 */ /* 0x000e62000800017f */
[----:B------:R-:W-:-:S05]  /*6bf0*/  VIADD R2, R7, 0x1 ;  /* 0x0000000107027836 */ /* 0x000fca0000000000 */
[----:B------:R-:W-:-:S04]  /*6c00*/  ISETP.NE.AND P1, PT, R2, 0x6, PT ;  /* 0x000000060200780c */ /* 0x000fc80003f25270 */
[----:B------:R-:W-:Y:S02]  /*6c10*/  SEL R3, RZ, 0x1, P1 ;  /* 0x00000001ff037807 */ /* 0x000fe40000800000 */
[----:B------:R-:W-:Y:S02]  /*6c20*/  SEL R7, R2, RZ, P1 ;  /* 0x000000ff02077207 */ /* 0x000fe40000800000 */
[----:B------:R-:W-:-:S03]  /*6c30*/  LOP3.LUT R11, R10, R3, RZ, 0x3c, !PT ;  /* 0x000000030a0b7212 */ /* 0x000fc600078e3cff */
[----:B0-----:R-:W-:Y:S01]  /*6c40*/  IMAD R6, R7, 0x8, R0 ;  /* 0x0000000807067824 */ /* 0x001fe200078e0200 */
[----:B------:R-:W-:Y:S01]  /*6c50*/  SHF.L.U32 R5, R11, 0x1f, RZ ;  /* 0x0000001f0b057819 */ /* 0x000fe200000006ff */
[----:B-1----:R-:W-:Y:S06]  /*6c60*/  @!P0 BRA `(.L_x_125) ;  /* 0x0000000400008947 */ /* 0x002fec0003800000 */
.L_x_138:
[----:B------:R-:W1:Y:S01]  /*6c70*/  SYNCS.PHASECHK.TRANS64.TRYWAIT P0, [R6+URZ], R5 ;  /* 0x00000005060075a7 */ /* 0x000e62000800017f */
[----:B------:R-:W-:-:S05]  /*6c80*/  VIADD R2, R7, 0x1 ;  /* 0x0000000107027836 */ /* 0x000fca0000000000 */
[----:B------:R-:W-:-:S04]  /*6c90*/  ISETP.NE.AND P1, PT, R2, 0x6, PT ;  /* 0x000000060200780c */ /* 0x000fc80003f25270 */
[----:B0-----:R-:W-:Y:S02]  /*6ca0*/  SEL R4, RZ, 0x1, P1 ;  /* 0x00000001ff047807 */ /* 0x001fe40000800000 */
[----:B------:R-:W-:Y:S02]  /*6cb0*/  SEL R3, R2, RZ, P1 ;  /* 0x000000ff02037207 */ /* 0x000fe40000800000 */
[----:B------:R-:W-:Y:S01]  /*6cc0*/  LOP3.LUT R4, R11, R4, RZ, 0x3c, !PT ;  /* 0x000000040b047212 */ /* 0x000fe200078e3cff */
[----:B-1----:R-:W-:Y:S06]  /*6cd0*/  @!P0 BRA `(.L_x_126) ;  /* 0x0000000000f88947 */ /* 0x002fec0003800000 */
.L_x_139:
[----:B------:R-:W-:Y:S01]  /*6ce0*/  IMAD R3, R3, 0x8, R0 ;  /* 0x0000000803037824 */ /* 0x000fe200078e0200 */
[----:B------:R-:W-:-:S07]  /*6cf0*/  SHF.L.U32 R0, R4, 0x1f, RZ ;  /* 0x0000001f04007819 */ /* 0x000fce00000006ff */
.L_x_127:
[----:B-1----:R1:W2:Y:S02]  /*6d00*/  SYNCS.PHASECHK.TRANS64.TRYWAIT P0, [R3+URZ], R0 ;  /* 0x00000000030075a7 */ /* 0x0022a4000800017f */
[----:B--2---:R-:W-:Y:S05]  /*6d10*/  @!P0 NANOSLEEP.SYNCS 0x989680 ;  /* 0x009896800000895d */ /* 0x004fea0003900000 */
[----:B------:R-:W2:Y:S02]  /*6d20*/  @!P0 SYNCS.PHASECHK.TRANS64 P0, [R3+URZ], R0 ;  /* 0x00000000030085a7 */ /* 0x000ea4000800007f */
[----:B--2---:R-:W-:Y:S05]  /*6d30*/  @!P0 BRA `(.L_x_127) ;  /* 0xfffffffc00f08947 */ /* 0x004fea000383ffff */
.L_x_120:
[----:B------:R-:W-:Y:S05]  /*6d40*/  BSYNC B0 ;  /* 0x0000000000007941 */ /* 0x000fea0003800000 */
.L_x_119:
[----:B------:R-:W-:Y:S05]  /*6d50*/  EXIT ;  /* 0x000000000000794d */ /* 0x000fea0003800000 */
.L_x_17:
[----:B-1----:R-:W-:-:S04]  /*6d60*/  IMAD.U32 R7, RZ, RZ, UR6 ;  /* 0x00000006ff077e24 */ /* 0x002fc8000f8e00ff */
[----:B------:R1:W3:Y:S03]  /*6d70*/  SYNCS.PHASECHK.TRANS64.TRYWAIT P0, [R7+URZ], R6 ;  /* 0x00000006070075a7 */ /* 0x0002e6000800017f */
[----:B---3--:R-:W-:Y:S05]  /*6d80*/  @!P0 NANOSLEEP.SYNCS 0x989680 ;  /* 0x009896800000895d */ /* 0x008fea0003900000 */
[----:B------:R-:W3:Y:S02]  /*6d90*/  @!P0 SYNCS.PHASECHK.TRANS64 P0, [R7+URZ], R6 ;  /* 0x00000006070085a7 */ /* 0x000ee4000800007f */
[----:B---3--:R-:W-:Y:S05]  /*6da0*/  @!P0 BRA `(.L_x_17) ;  /* 0xfffffffc00ec8947 */ /* 0x008fea000383ffff */
[----:B------:R-:W-:Y:S05]  /*6db0*/  BRA `(.L_x_16) ;  /* 0xffffffa400807947 */ /* 0x000fea000383ffff */
.L_x_23:
[----:B-1----:R-:W-:-:S04]  /*6dc0*/  IMAD.U32 R8, RZ, RZ, UR14 ;  /* 0x0000000eff087e24 */ /* 0x002fc8000f8e00ff */
[----:B------:R1:W3:Y:S03]  /*6dd0*/  SYNCS.PHASECHK.TRANS64.TRYWAIT P0, [R8+URZ], R7 ;  /* 0x00000007080075a7 */ /* 0x0002e6000800017f */
[----:B---3--:R-:W-:Y:S05]  /*6de0*/  @!P0 NANOSLEEP.SYNCS 0x989680 ;  /* 0x009896800000895d */ /* 0x008fea0003900000 */
[----:B------:R-:W3:Y:S02]  /*6df0*/  @!P0 SYNCS.PHASECHK.TRANS64 P0, [R8+URZ], R7 ;  /* 0x00000007080085a7 */ /* 0x000ee4000800007f */
[----:B---3--:R-:W-:Y:S05]  /*6e00*/  @!P0 BRA `(.L_x_23) ;  /* 0xfffffffc00ec8947 */ /* 0x008fea000383ffff */
[----:B------:R-:W-:Y:S05]  /*6e10*/  BRA `(.L_x_22) ;  /* 0xffffffac00747947 */ /* 0x000fea000383ffff */
.L_x_106:
[----:B------:R-:W-:Y:S01]  /*6e20*/  BSSY B1, `(.L_x_128) ;  /* 0x0000006000017945 */ /* 0x000fe20003800000 */
[----:B------:R-:W-:-:S07]  /*6e30*/  IMAD.MOV.U32 R2, RZ, RZ, -0x1 ;  /* 0xffffffffff027424 */ /* 0x000fce00078e00ff */
[----:B------:R-:W-:Y:S05]  /*6e40*/  WARPSYNC.COLLECTIVE R2, `(.L_x_129) ;  /* 0x00000000020c7348 */ /* 0x000fea0003c00000 */
[----:B------:R-:W-:Y:S02]  /*6e50*/  ELECT P1, UR62, PT ;  /* 0x00000000003e782f */ /* 0x000fe40003820000 */
[----:B------:R-:W-:Y:S01]  /*6e60*/  MOV R2, UR62 ;  /* 0x0000003e00027c02 */ /* 0x000fe20008000f00 */
[----:B------:R-:W-:Y:S10]  /*6e70*/  ENDCOLLECTIVE ;  /* 0x000000000000791b */ /* 0x000ff40003800000 */
.L_x_129:
[----:B------:R-:W-:Y:S05]  /*6e80*/  BSYNC B1 ;  /* 0x0000000000017941 */ /* 0x000fea0003800000 */
.L_x_128:
[----:B------:R-:W-:Y:S05]  /*6e90*/  BRA `(.L_x_130) ;  /* 0xffffffec00f47947 */ /* 0x000fea000383ffff */
.L_x_109:
[----:B-1----:R1:W2:Y:S02]  /*6ea0*/  SYNCS.PHASECHK.TRANS64.TRYWAIT P1, [R18+URZ+0x30], R7 ;  /* 0x00003007120075a7 */ /* 0x0022a4000802017f */
[----:B--2---:R-:W-:Y:S05]  /*6eb0*/  @!P1 NANOSLEEP.SYNCS 0x989680 ;  /* 0x009896800000995d */ /* 0x004fea0003900000 */
[----:B------:R-:W2:Y:S02]  /*6ec0*/  @!P1 SYNCS.PHASECHK.TRANS64 P1, [R18+URZ+0x30], R7 ;  /* 0x00003007120095a7 */ /* 0x000ea4000802007f */
[----:B--2---:R-:W-:Y:S05]  /*6ed0*/  @!P1 BRA `(.L_x_109) ;  /* 0xfffffffc00f09947 */ /* 0x004fea000383ffff */
[----:B------:R-:W-:Y:S05]  /*6ee0*/  BRA `(.L_x_131) ;  /* 0xfffffff000287947 */ /* 0x000fea000383ffff */
.L_x_118:
[----:B------:R-:W-:Y:S01]  /*6ef0*/  BSSY B0, `(.L_x_132) ;  /* 0x0000006000007945 */ /* 0x000fe20003800000 */
[----:B------:R-:W-:-:S07]  /*6f00*/  IMAD.MOV.U32 R2, RZ, RZ, -0x1 ;  /* 0xffffffffff027424 */ /* 0x000fce00078e00ff */
[----:B------:R-:W-:Y:S05]  /*6f10*/  WARPSYNC.COLLECTIVE R2, `(.L_x_133) ;  /* 0x00000000020c7348 */ /* 0x000fea0003c00000 */
[----:B------:R-:W-:Y:S02]  /*6f20*/  ELECT P1, UR62, PT ;  /* 0x00000000003e782f */ /* 0x000fe40003820000 */
[----:B------:R-:W-:Y:S01]  /*6f30*/  MOV R2, UR62 ;  /* 0x0000003e00027c02 */ /* 0x000fe20008000f00 */
[----:B------:R-:W-:Y:S10]  /*6f40*/  ENDCOLLECTIVE ;  /* 0x000000000000791b */ /* 0x000ff40003800000 */
.L_x_133:
[----:B------:R-:W-:Y:S05]  /*6f50*/  BSYNC B0 ;  /* 0x0000000000007941 */ /* 0x000fea0003800000 */
.L_x_132:
[----:B------:R-:W-:Y:S01]  /*6f60*/  PLOP3.LUT P0, PT, P1, PT, PT, 0x80, 0x0 ;  /* 0x000000000000781c */ /* 0x000fe20000f0f070 */
[----:B------:R-:W-:-:S12]  /*6f70*/  BRA `(.L_x_134) ;  /* 0xfffffff8007c7947 */ /* 0x000fd8000383ffff */
.L_x_122:
[----:B0-----:R0:W1:Y:S02]  /*6f80*/  SYNCS.PHASECHK.TRANS64.TRYWAIT P0, [R5+URZ], R2 ;  /* 0x00000002050075a7 */ /* 0x001064000800017f */
[----:B-1----:R-:W-:Y:S05]  /*6f90*/  @!P0 NANOSLEEP.SYNCS 0x989680 ;  /* 0x009896800000895d */ /* 0x002fea0003900000 */
[----:B------:R-:W1:Y:S02]  /*6fa0*/  @!P0 SYNCS.PHASECHK.TRANS64 P0, [R5+URZ], R2 ;  /* 0x00000002050085a7 */ /* 0x000e64000800007f */
[----:B-1----:R-:W-:Y:S05]  /*6fb0*/  @!P0 BRA `(.L_x_122) ;  /* 0xfffffffc00f08947 */ /* 0x002fea000383ffff */
[----:B------:R-:W-:Y:S05]  /*6fc0*/  BRA `(.L_x_135) ;  /* 0xfffffff800bc7947 */ /* 0x000fea000383ffff */
.L_x_123:
[----:B0-----:R0:W1:Y:S02]  /*6fd0*/  SYNCS.PHASECHK.TRANS64.TRYWAIT P0, [R7+URZ], R4 ;  /* 0x00000004070075a7 */ /* 0x001064000800017f */
[----:B-1----:R-:W-:Y:S05]  /*6fe0*/  @!P0 NANOSLEEP.SYNCS 0x989680 ;  /* 0x009896800000895d */ /* 0x002fea0003900000 */
[----:B------:R-:W1:Y:S02]  /*6ff0*/  @!P0 SYNCS.PHASECHK.TRANS64 P0, [R7+URZ], R4 ;  /* 0x00000004070085a7 */ /* 0x000e64000800007f */
[----:B-1----:R-:W-:Y:S05]  /*7000*/  @!P0 BRA `(.L_x_123) ;  /* 0xfffffffc00f08947 */ /* 0x002fea000383ffff */
[----:B------:R-:W-:Y:S05]  /*7010*/  BRA `(.L_x_136) ;  /* 0xfffffff800cc7947 */ /* 0x000fea000383ffff */
.L_x_124:
[----:B0-----:R0:W1:Y:S02]  /*7020*/  SYNCS.PHASECHK.TRANS64.TRYWAIT P0, [R6+URZ], R5 ;  /* 0x00000005060075a7 */ /* 0x001064000800017f */
[----:B-1----:R-:W-:Y:S05]  /*7030*/  @!P0 NANOSLEEP.SYNCS 0x989680 ;  /* 0x009896800000895d */ /* 0x002fea0003900000 */
[----:B------:R-:W1:Y:S02]  /*7040*/  @!P0 SYNCS.PHASECHK.TRANS64 P0, [R6+URZ], R5 ;  /* 0x00000005060085a7 */ /* 0x000e64000800007f */
[----:B-1----:R-:W-:Y:S05]  /*7050*/  @!P0 BRA `(.L_x_124) ;  /* 0xfffffffc00f08947 */ /* 0x002fea000383ffff */
[----:B------:R-:W-:Y:S05]  /*7060*/  BRA `(.L_x_137) ;  /* 0xfffffff800dc7947 */ /* 0x000fea000383ffff */
.L_x_125:
[----:B0-----:R0:W1:Y:S02]  /*7070*/  SYNCS.PHASECHK.TRANS64.TRYWAIT P0, [R9+URZ], R4 ;  /* 0x00000004090075a7 */ /* 0x001064000800017f */
[----:B-1----:R-:W-:Y:S05]  /*7080*/  @!P0 NANOSLEEP.SYNCS 0x989680 ;  /* 0x009896800000895d */ /* 0x002fea0003900000 */
[----:B------:R-:W1:Y:S02]  /*7090*/  @!P0 SYNCS.PHASECHK.TRANS64 P0, [R9+URZ], R4 ;  /* 0x00000004090085a7 */ /* 0x000e64000800007f */
[----:B-1----:R-:W-:Y:S05]  /*70a0*/  @!P0 BRA `(.L_x_125) ;  /* 0xfffffffc00f08947 */ /* 0x002fea000383ffff */
[----:B------:R-:W-:Y:S05]  /*70b0*/  BRA `(.L_x_138) ;  /* 0xfffffff800ec7947 */ /* 0x000fea000383ffff */
.L_x_126:
[----:B0-----:R0:W1:Y:S02]  /*70c0*/  SYNCS.PHASECHK.TRANS64.TRYWAIT P0, [R6+URZ], R5 ;  /* 0x00000005060075a7 */ /* 0x001064000800017f */
[----:B-1----:R-:W-:Y:S05]  /*70d0*/  @!P0 NANOSLEEP.SYNCS 0x989680 ;  /* 0x009896800000895d */ /* 0x002fea0003900000 */
[----:B------:R-:W1:Y:S02]  /*70e0*/  @!P0 SYNCS.PHASECHK.TRANS64 P0, [R6+URZ], R5 ;  /* 0x00000005060085a7 */ /* 0x000e64000800007f */
[----:B-1----:R-:W-:Y:S05]  /*70f0*/  @!P0 BRA `(.L_x_126) ;  /* 0xfffffffc00f08947 */ /* 0x002fea000383ffff */
[----:B------:R-:W-:Y:S05]  /*7100*/  BRA `(.L_x_139) ;  /* 0xfffffff800f47947 */ /* 0x000fea000383ffff */
.L_x_140:
[----:B------:R-:W-:-:S00]  /*7110*/  BRA `(.L_x_140) ;  /* 0xfffffffc00fc7947 */ /* 0x000fc0000383ffff */
[----:B------:R-:W-:-:S00]  /*7120*/  NOP ;  /* 0x0000000000007918 */ /* 0x000fc00000000000 */
        /* <DEDUP_REMOVED lines=13> */
.L_x_141:


//--------------------- .nv.shared._ZN7cutlass13device_kernelINS_4gemm6kernel13GemmUniversalIN4cute5tupleIJiiiiEEENS1_10collective13CollectiveMmaINS1_37MainloopSm90TmaGmmaWarpSpecializedFP8ILi6ENS5_IJNS4_1CILi1EEESB_SB_EEENS1_35KernelTmaWarpSpecializedCooperativeEEENS5_IJNSA_ILi256EEENSA_ILi32EEENSA_ILi128EEEEEENS_12float_e4m3_tENS5_IJlSB_lEEESJ_SK_NS4_8TiledMMAINS4_8MMA_AtomIJNS4_4SM904GMMA30MMA_64x32x32_F32E4M3E4M3_SS_TNILNSO_7ScaleInE1ELSQ_1EEEEEENS4_6LayoutINS5_IJNSA_ILi2EEESB_SB_EEENS5_IJSB_NSA_ILi0EEESW_EEEEENS5_IJNS4_10UnderscoreESZ_SZ_EEEEENS4_13SM90_TMA_LOADENS4_14ComposedLayoutINS4_7SwizzleILi3ELi4ELi3EEENS4_18smem_ptr_flag_bitsILi8EEENST_INS5_IJNSA_ILi8EEESH_EEENS5_IJSH_SB_EEEEEEEvNS4_8identityES12_S1C_vS1D_EENS_8epilogue10collective6detail29Sm90TmaWarpSpecializedAdapterINS1G_15DefaultEpilogueISJ_SK_SK_NS1F_6thread17LinearCombinationISJ_Li1EffLNS1K_9ScaleType4KindE0ELNS_15FloatRoundStyleE2ESJ_EENS1_15EpilogueDefaultEEEEEvvEEEEvNT_6ParamsE --------------------------
	.section	.nv.shared._ZN7cutlass13device_kernelINS_4gemm6kernel13GemmUniversalIN4cute5tupleIJiiiiEEENS1_10collective13CollectiveMmaINS1_37MainloopSm90TmaGmmaWarpSpecializedFP8ILi6ENS5_IJNS4_1CILi1EEESB_SB_EEENS1_35KernelTmaWarpSpecializedCooperativeEEENS5_IJNSA_ILi256EEENSA_ILi32EEENSA_ILi128EEEEEENS_12float_e4m3_tENS5_IJlSB_lEEESJ_SK_NS4_8TiledMMAINS4_8MMA_AtomIJNS4_4SM904GMMA30MMA_64x32x32_F32E4M3E4M3_SS_TNILNSO_7ScaleInE1ELSQ_1EEEEEENS4_6LayoutINS5_IJNSA_ILi2EEESB_SB_EEENS5_IJSB_NSA_ILi0EEESW_EEEEENS5_IJNS4_10UnderscoreESZ_SZ_EEEEENS4_13SM90_TMA_LOADENS4_14ComposedLayoutINS4_7SwizzleILi3ELi4ELi3EEENS4_18smem_ptr_flag_bitsILi8EEENST_INS5_IJNSA_ILi8EEESH_EEENS5_IJSH_SB_EEEEEEEvNS4_8identityES12_S1C_vS1D_EENS_8epilogue10collective6detail29Sm90TmaWarpSpecializedAdapterINS1G_15DefaultEpilogueISJ_SK_SK_NS1F_6thread17LinearCombinationISJ_Li1EffLNS1K_9ScaleType4KindE0ELNS_15FloatRoundStyleE2ESJ_EENS1_15EpilogueDefaultEEEEEvvEEEEvNT_6ParamsE,"aw",@nobits
	.sectionflags	@""
	.align	16
	.zero		1024


//--------------------- .nv.shared.reserved.0     --------------------------
	.section	.nv.shared.reserved.0,"aw",@nobits
	.weak		__nv_reservedSMEM_offset_0_alias
	.size		__nv_reservedSMEM_offset_0_alias, 0, 0
	.other		__nv_reservedSMEM_offset_0_alias,@"STO_CUDA_RESERVED_SHARED STV_DEFAULT"
__nv_reservedSMEM_offset_0_alias:
	.zero		0


//--------------------- .nv.global                --------------------------
	.section	.nv.global,"aw",@nobits
.nv.global:
	.type		_ZN39_INTERNAL_ecbe00f6_4_k_cu_01330707_44884cute1_E,@object
	.size		_ZN39_INTERNAL_ecbe00f6_4_k_cu_01330707_44884cute1_E,(_ZN39_INTERNAL_ecbe00f6_4_k_cu_01330707_44884cuda3std3__45__cpo6cbeginE - _ZN39_INTERNAL_ecbe00f6_4_k_cu_01330707_44884cute1_E)
_ZN39_INTERNAL_ecbe00f6_4_k_cu_01330707_44884cute1_E:
	.zero		1
	.type		_ZN39_INTERNAL_ecbe00f6_4_k_cu_01330707_44884cuda3std3__45__cpo6cbeginE,@object
	.size		_ZN39_INTERNAL_ecbe00f6_4_k_cu_01330707_44884cuda3std3__45__cpo6cbeginE,(_ZN39_INTERNAL_ecbe00f6_4_k_cu_01330707_44884cuda3std3__48in_placeE - _ZN39_INTERNAL_ecbe00f6_4_k_cu_01330707_44884cuda3std3__45__cpo6cbeginE)
_ZN39_INTERNAL_ecbe00f6_4_k_cu_01330707_44884cuda3std3__45__cpo6cbeginE:
	.zero		1
	.type		_ZN39_INTERNAL_ecbe00f6_4_k_cu_01330707_44884cuda3std3__48in_placeE,@object
	.size		_ZN39_INTERNAL_ecbe00f6_4_k_cu_01330707_44884cuda3std3__48in_placeE,(_ZN39_INTERNAL_ecbe00f6_4_k_cu_01330707_44884cuda3std6ranges3__45__cpo9iter_moveE - _ZN39_INTERNAL_ecbe00f6_4_k_cu_01330707_44884cuda3std3__48in_placeE)
_ZN39_INTERNAL_ecbe00f6_4_k_cu_01330707_44884cuda3std3__48in_placeE:
	.zero		1
	.type		_ZN39_INTERNAL_ecbe00f6_4_k_cu_01330707_44884cuda3std6ranges3__45__cpo9iter_moveE,@object
	.size		_ZN39_INTERNAL_ecbe00f6_4_k_cu_01330707_44884cuda3std6ranges3__45__cpo9iter_moveE,(_ZN39_INTERNAL_ecbe00f6_4_k_cu_01330707_44884cuda3std3__45__cpo5beginE - _ZN39_INTERNAL_ecbe00f6_4_k_cu_01330707_44884cuda3std6ranges3__45__cpo9iter_moveE)
_ZN39_INTERNAL_ecbe00f6_4_k_cu_01330707_44884cuda3std6ranges3__45__cpo9iter_moveE:
	.zero		1
	.type		_ZN39_INTERNAL_ecbe00f6_4_k_cu_01330707_44884cuda3std3__45__cpo5beginE,@object
	.size		_ZN39_INTERNAL_ecbe00f6_4_k_cu_01330707_44884cuda3std3__45__cpo5beginE,(_ZN39_INTERNAL_ecbe00f6_4_k_cu_01330707_44884cuda3std3__441_GLOBAL__N__ecbe00f6_4_k_cu_01330707_44886ignoreE - _ZN39_INTERNAL_ecbe00f6_4_k_cu_01330707_44884cuda3std3__45__cpo5beginE)
_ZN39_INTERNAL_ecbe00f6_4_k_cu_01330707_44884cuda3std3__45__cpo5beginE:
	.zero		1
	.type		_ZN39_INTERNAL_ecbe00f6_4_k_cu_01330707_44884cuda3std3__441_GLOBAL__N__ecbe00f6_4_k_cu_01330707_44886ignoreE,@object
	.size		_ZN39_INTERNAL_ecbe00f6_4_k_cu_01330707_44884cuda3std3__441_GLOBAL__N__ecbe00f6_4_k_cu_01330707_44886ignoreE,(_ZN39_INTERNAL_ecbe00f6_4_k_cu_01330707_44884cute7productE - _ZN39_INTERNAL_ecbe00f6_4_k_cu_01330707_44884cuda3std3__441_GLOBAL__N__ecbe00f6_4_k_cu_01330707_44886ignoreE)
_ZN39_INTERNAL_ecbe00f6_4_k_cu_01330707_44884cuda3std3__441_GLOBAL__N__ecbe00f6_4_k_cu_01330707_44886ignoreE:
	.zero		1
	.type		_ZN39_INTERNAL_ecbe00f6_4_k_cu_01330707_44884cute7productE,@object
	.size		_ZN39_INTERNAL_ecbe00f6_4_k_cu_01330707_44884cute7productE,(_ZN39_INTERNAL_ecbe00f6_4_k_cu_01330707_44884cuda3std3__45__cpo3endE - _ZN39_INTERNAL_ecbe00f6_4_k_cu_01330707_44884cute7productE)
_ZN39_INTERNAL_ecbe00f6_4_k_cu_01330707_44884cute7productE:
	.zero		1
	.type		_ZN39_INTERNAL_ecbe00f6_4_k_cu_01330707_44884cuda3std3__45__cpo3endE,@object
	.size		_ZN39_INTERNAL_ecbe00f6_4_k_cu_01330707_44884cuda3std3__45__cpo3endE,(_ZN39_INTERNAL_ecbe00f6_4_k_cu_01330707_44884cuda3std3__419piecewise_constructE - _ZN39_INTERNAL_ecbe00f6_4_k_cu_01330707_44884cuda3std3__45__cpo3endE)
_ZN39_INTERNAL_ecbe00f6_4_k_cu_01330707_44884cuda3std3__45__cpo3endE:
	.zero		1
	.type		_ZN39_INTERNAL_ecbe00f6_4_k_cu_01330707_44884cuda3std3__419piecewise_constructE,@object
	.size		_ZN39_INTERNAL_ecbe00f6_4_k_cu_01330707_44884cuda3std3__419piecewise_constructE,(_ZN39_INTERNAL_ecbe00f6_4_k_cu_01330707_44884cuda3std3__45__cpo4cendE - _ZN39_INTERNAL_ecbe00f6_4_k_cu_01330707_44884cuda3std3__419piecewise_constructE)
_ZN39_INTERNAL_ecbe00f6_4_k_cu_01330707_44884cuda3std3__419piecewise_constructE:
	.zero		1
	.type		_ZN39_INTERNAL_ecbe00f6_4_k_cu_01330707_44884cuda3std3__45__cpo4cendE,@object
	.size		_ZN39_INTERNAL_ecbe00f6_4_k_cu_01330707_44884cuda3std3__45__cpo4cendE,(_ZN39_INTERNAL_ecbe00f6_4_k_cu_01330707_44884cuda3std6ranges3__45__cpo4swapE - _ZN39_INTERNAL_ecbe00f6_4_k_cu_01330707_44884cuda3std3__45__cpo4cendE)
_ZN39_INTERNAL_ecbe00f6_4_k_cu_01330707_44884cuda3std3__45__cpo4cendE:
	.zero		1
	.type		_ZN39_INTERNAL_ecbe00f6_4_k_cu_01330707_44884cuda3std6ranges3__45__cpo4swapE,@object
	.size		_ZN39_INTERNAL_ecbe00f6_4_k_cu_01330707_44884cuda3std6ranges3__45__cpo4swapE,(.L_7 - _ZN39_INTERNAL_ecbe00f6_4_k_cu_01330707_44884cuda3std6ranges3__45__cpo4swapE)
_ZN39_INTERNAL_ecbe00f6_4_k_cu_01330707_44884cuda3std6ranges3__45__cpo4swapE:
	.zero		1
.L_7:


//--------------------- .nv.constant0._ZN7cutlass13device_kernelINS_4gemm6kernel13GemmUniversalIN4cute5tupleIJiiiiEEENS1_10collective13CollectiveMmaINS1_37MainloopSm90TmaGmmaWarpSpecializedFP8ILi6ENS5_IJNS4_1CILi1EEESB_SB_EEENS1_35KernelTmaWarpSpecializedCooperativeEEENS5_IJNSA_ILi256EEENSA_ILi32EEENSA_ILi128EEEEEENS_12float_e4m3_tENS5_IJlSB_lEEESJ_SK_NS4_8TiledMMAINS4_8MMA_AtomIJNS4_4SM904GMMA30MMA_64x32x32_F32E4M3E4M3_SS_TNILNSO_7ScaleInE1ELSQ_1EEEEEENS4_6LayoutINS5_IJNSA_ILi2EEESB_SB_EEENS5_IJSB_NSA_ILi0EEESW_EEEEENS5_IJNS4_10UnderscoreESZ_SZ_EEEEENS4_13SM90_TMA_LOADENS4_14ComposedLayoutINS4_7SwizzleILi3ELi4ELi3EEENS4_18smem_ptr_flag_bitsILi8EEENST_INS5_IJNSA_ILi8EEESH_EEENS5_IJSH_SB_EEEEEEEvNS4_8identityES12_S1C_vS1D_EENS_8epilogue10collective6detail29Sm90TmaWarpSpecializedAdapterINS1G_15DefaultEpilogueISJ_SK_SK_NS1F_6thread17LinearCombinationISJ_Li1EffLNS1K_9ScaleType4KindE0ELNS_15FloatRoundStyleE2ESJ_EENS1_15EpilogueDefaultEEEEEvvEEEEvNT_6ParamsE --------------------------
	.section	.nv.constant0._ZN7cutlass13device_kernelINS_4gemm6kernel13GemmUniversalIN4cute5tupleIJiiiiEEENS1_10collective13CollectiveMmaINS1_37MainloopSm90TmaGmmaWarpSpecializedFP8ILi6ENS5_IJNS4_1CILi1EEESB_SB_EEENS1_35KernelTmaWarpSpecializedCooperativeEEENS5_IJNSA_ILi256EEENSA_ILi32EEENSA_ILi128EEEEEENS_12float_e4m3_tENS5_IJlSB_lEEESJ_SK_NS4_8TiledMMAINS4_8MMA_AtomIJNS4_4SM904GMMA30MMA_64x32x32_F32E4M3E4M3_SS_TNILNSO_7ScaleInE1ELSQ_1EEEEEENS4_6LayoutINS5_IJNSA_ILi2EEESB_SB_EEENS5_IJSB_NSA_ILi0EEESW_EEEEENS5_IJNS4_10UnderscoreESZ_SZ_EEEEENS4_13SM90_TMA_LOADENS4_14ComposedLayoutINS4_7SwizzleILi3ELi4ELi3EEENS4_18smem_ptr_flag_bitsILi8EEENST_INS5_IJNSA_ILi8EEESH_EEENS5_IJSH_SB_EEEEEEEvNS4_8identityES12_S1C_vS1D_EENS_8epilogue10collective6detail29Sm90TmaWarpSpecializedAdapterINS1G_15DefaultEpilogueISJ_SK_SK_NS1F_6thread17LinearCombinationISJ_Li1EffLNS1K_9ScaleType4KindE0ELNS_15FloatRoundStyleE2ESJ_EENS1_15EpilogueDefaultEEEEEvvEEEEvNT_6ParamsE,"a",@progbits
	.sectionflags	@""
	.align	4
.nv.constant0._ZN7cutlass13device_kernelINS_4gemm6kernel13GemmUniversalIN4cute5tupleIJiiiiEEENS1_10collective13CollectiveMmaINS1_37MainloopSm90TmaGmmaWarpSpecializedFP8ILi6ENS5_IJNS4_1CILi1EEESB_SB_EEENS1_35KernelTmaWarpSpecializedCooperativeEEENS5_IJNSA_ILi256EEENSA_ILi32EEENSA_ILi128EEEEEENS_12float_e4m3_tENS5_IJlSB_lEEESJ_SK_NS4_8TiledMMAINS4_8MMA_AtomIJNS4_4SM904GMMA30MMA_64x32x32_F32E4M3E4M3_SS_TNILNSO_7ScaleInE1ELSQ_1EEEEEENS4_6LayoutINS5_IJNSA_ILi2EEESB_SB_EEENS5_IJSB_NSA_ILi0EEESW_EEEEENS5_IJNS4_10UnderscoreESZ_SZ_EEEEENS4_13SM90_TMA_LOADENS4_14ComposedLayoutINS4_7SwizzleILi3ELi4ELi3EEENS4_18smem_ptr_flag_bitsILi8EEENST_INS5_IJNSA_ILi8EEESH_EEENS5_IJSH_SB_EEEEEEEvNS4_8identityES12_S1C_vS1D_EENS_8epilogue10collective6detail29Sm90TmaWarpSpecializedAdapterINS1G_15DefaultEpilogueISJ_SK_SK_NS1F_6thread17LinearCombinationISJ_Li1EffLNS1K_9ScaleType4KindE0ELNS_15FloatRoundStyleE2ESJ_EENS1_15EpilogueDefaultEEEEEvvEEEEvNT_6ParamsE:
	.zero		1664


//--------------------- SYMBOLS --------------------------

	.type		.nv.reservedSmem.offset0,@object
	.size		.nv.reservedSmem.offset0,0x4
